// auto-generated by cutlass_sweep.gemm — config: {"arch": "sm_100", "cluster_m": 1, "cluster_n": 2, "dtype": "int8", "stages": 5, "tile_k": 32, "tile_m": 64, "tile_n": 256}
#include "cutlass/cutlass.h"
#include "cutlass/gemm/collective/collective_builder.hpp"
#include "cutlass/gemm/device/gemm_universal_adapter.h"
#include "cutlass/gemm/kernel/gemm_universal.hpp"
#include "cutlass/epilogue/collective/collective_builder.hpp"

using ElemA = int8_t;
using ElemB = int8_t;
using ElemCD = int8_t;
using Acc  = int32_t;
using TileShape    = cute::Shape<cute::_64, cute::_256, cute::_32>;
using ClusterShape = cute::Shape<cute::_1, cute::_2, cute::_1>;

using CollectiveEpilogue = typename cutlass::epilogue::collective::CollectiveBuilder<
    cutlass::arch::Sm100, cutlass::arch::OpClassTensorOp,
    TileShape, ClusterShape,
    cutlass::epilogue::collective::EpilogueTileAuto,
    Acc, Acc,
    ElemCD, cutlass::layout::RowMajor, 128 / cutlass::sizeof_bits<ElemCD>::value,
    ElemCD, cutlass::layout::RowMajor, 128 / cutlass::sizeof_bits<ElemCD>::value,
    cutlass::epilogue::collective::EpilogueScheduleAuto
  >::CollectiveOp;

using CollectiveMainloop = typename cutlass::gemm::collective::CollectiveBuilder<
    cutlass::arch::Sm100, cutlass::arch::OpClassTensorOp,
    ElemA, cutlass::layout::RowMajor, 128 / cutlass::sizeof_bits<ElemA>::value,
    ElemB, cutlass::layout::ColumnMajor, 128 / cutlass::sizeof_bits<ElemB>::value,
    Acc,
    TileShape, ClusterShape,
    cutlass::gemm::collective::StageCount<5>,
    cutlass::gemm::collective::KernelScheduleAuto
  >::CollectiveOp;

using GemmKernel = cutlass::gemm::kernel::GemmUniversal<
    cute::Shape<int,int,int,int>,
    CollectiveMainloop,
    CollectiveEpilogue
>;
using Gemm = cutlass::gemm::device::GemmUniversalAdapter<GemmKernel>;

// Force the device kernel symbol into the cubin without needing a host main.
auto* _anchor = &cutlass::device_kernel<GemmKernel>;


// ===== COMPILED SASS (sm_100a) =====

	.target	sm_100a

	.elftype	@"ET_EXEC"


//--------------------- .note.nv.tkinfo           --------------------------
	.section	.note.nv.tkinfo,"",@"SHT_NOTE"
	.sectionflags	@"SHF_NOTE_NV_TKINFO"
	.tkinfo
        /*0018*/ 	.word	0x00000002
        /*0030*/ 	.string	""
        /*0030*/ 	.string	"ptxas"
        /*0030*/ 	.string	"Cuda compilation tools, release 13.0, V13.0.88"
        /*0030*/ 	.string	"Build cuda_13.0.r13.0/compiler.36424714_0"
        /*0030*/ 	.string	"-arch sm_100a -m 64 "



//--------------------- .note.nv.cuinfo           --------------------------
	.section	.note.nv.cuinfo,"",@"SHT_NOTE"
	.sectionflags	@"SHF_NOTE_NV_CUINFO"
        /*0018*/ 	.short	0x0002
        /*001a*/ 	.short	0x0064
        /*001c*/ 	.short	0x0082
	.zero		2


//--------------------- .nv.info                  --------------------------
	.section	.nv.info,"",@"SHT_CUDA_INFO"
	.align	4


	//----- nvinfo : EIATTR_REGCOUNT
	.align		4
        /*0000*/ 	.byte	0x04, 0x2f
        /*0002*/ 	.short	(.L_20 - .L_19)
	.align		4
.L_19:
        /*0004*/ 	.word	index@(_ZN7cutlass13device_kernelINS_4gemm6kernel13GemmUniversalIN4cute5tupleIJiiiiEEENS1_10collective13CollectiveMmaINS1_35MainloopSm100TmaUmmaWarpSpecializedILi5ELi2ELi4ENS5_IJNS4_1CILi1EEENSA_ILi2EEESB_EEEEENS5_IJNSA_ILi64EEENSA_ILi256EEENSA_ILi32EEEEEEaNS5_IJlSB_lEEEaSJ_NS4_8TiledMMAINS4_8MMA_AtomIJNS4_15SM100_MMA_S8_SSIaaiLi64ELi256ELNS4_4UMMA5MajorE0ELSO_0ELNSN_8SaturateE0EEEEEENS4_6LayoutINS5_IJSB_SB_SB_EEENS5_IJNSA_ILi0EEESU_SU_EEEEENS5_IJNS4_10UnderscoreESX_SX_EEEEENS4_23SM90_TMA_LOAD_MULTICASTENS4_14ComposedLayoutINS4_7SwizzleILi1ELi4ELi3EEENS4_18smem_ptr_flag_bitsILi8EEENSS_INS5_IJNSA_ILi8EEESH_EEENS5_IJSH_SB_EEEEEEEvNS4_8identityENS4_13SM90_TMA_LOADES1A_vS1B_EENS_8epilogue10collective18CollectiveEpilogueINS1E_23Sm100TmaWarpSpecializedILi4ELi2ELi32ELb0ELb0EEEJSI_NS5_IJNSS_ISF_SB_EES1J_EEEaSJ_aSJ_NS1E_6fusion15FusionCallbacksIS1I_NS1L_17LinearCombinationIaiaiLNS_15FloatRoundStyleE2EEESI_S1K_JEEENS4_5SM1004TMEM4LOAD26SM100_TMEM_LOAD_16dp32b32xES1C_NS11_INS12_ILi2ELi4ELi3EEES15_NSS_INS5_IJS16_SF_EEENS5_IJSF_SB_EEEEEEENS4_39AutoVectorizingCopyWithAssumedAlignmentILi128EEENS4_14SM90_TMA_STOREES1Z_S21_S21_EEEvvEEEEvNT_6ParamsE)
        /*0008*/ 	.word	0x0000005c


	//----- nvinfo : EIATTR_FRAME_SIZE
	.align		4
.L_20:
        /*000c*/ 	.byte	0x04, 0x11
        /*000e*/ 	.short	(.L_22 - .L_21)
	.align		4
.L_21:
        /*0010*/ 	.word	index@($__internal_2_$__cuda_sm10x_tcgen05_guardrail_trap_unallocated_columns_being_dealloced)
        /*0014*/ 	.word	0x00000000


	//----- nvinfo : EIATTR_FRAME_SIZE
	.align		4
.L_22:
        /*0018*/ 	.byte	0x04, 0x11
        /*001a*/ 	.short	(.L_24 - .L_23)
	.align		4
.L_23:
        /*001c*/ 	.word	index@($__internal_1_$__cuda_sm10x_tcgen05_guardrail_trap_phase_invalid_during_alloc)
        /*0020*/ 	.word	0x00000000


	//----- nvinfo : EIATTR_FRAME_SIZE
	.align		4
.L_24:
        /*0024*/ 	.byte	0x04, 0x11
        /*0026*/ 	.short	(.L_26 - .L_25)
	.align		4
.L_25:
        /*0028*/ 	.word	index@($__internal_0_$__cuda_sm10x_tcgen05_guardrail_trap_col_being_dealloced_not_returned_by_alloc)
        /*002c*/ 	.word	0x00000000


	//----- nvinfo : EIATTR_FRAME_SIZE
	.align		4
.L_26:
        /*0030*/ 	.byte	0x04, 0x11
        /*0032*/ 	.short	(.L_28 - .L_27)
	.align		4
.L_27:
        /*0034*/ 	.word	index@(_ZN7cutlass13device_kernelINS_4gemm6kernel13GemmUniversalIN4cute5tupleIJiiiiEEENS1_10collective13CollectiveMmaINS1_35MainloopSm100TmaUmmaWarpSpecializedILi5ELi2ELi4ENS5_IJNS4_1CILi1EEENSA_ILi2EEESB_EEEEENS5_IJNSA_ILi64EEENSA_ILi256EEENSA_ILi32EEEEEEaNS5_IJlSB_lEEEaSJ_NS4_8TiledMMAINS4_8MMA_AtomIJNS4_15SM100_MMA_S8_SSIaaiLi64ELi256ELNS4_4UMMA5MajorE0ELSO_0ELNSN_8SaturateE0EEEEEENS4_6LayoutINS5_IJSB_SB_SB_EEENS5_IJNSA_ILi0EEESU_SU_EEEEENS5_IJNS4_10UnderscoreESX_SX_EEEEENS4_23SM90_TMA_LOAD_MULTICASTENS4_14ComposedLayoutINS4_7SwizzleILi1ELi4ELi3EEENS4_18smem_ptr_flag_bitsILi8EEENSS_INS5_IJNSA_ILi8EEESH_EEENS5_IJSH_SB_EEEEEEEvNS4_8identityENS4_13SM90_TMA_LOADES1A_vS1B_EENS_8epilogue10collective18CollectiveEpilogueINS1E_23Sm100TmaWarpSpecializedILi4ELi2ELi32ELb0ELb0EEEJSI_NS5_IJNSS_ISF_SB_EES1J_EEEaSJ_aSJ_NS1E_6fusion15FusionCallbacksIS1I_NS1L_17LinearCombinationIaiaiLNS_15FloatRoundStyleE2EEESI_S1K_JEEENS4_5SM1004TMEM4LOAD26SM100_TMEM_LOAD_16dp32b32xES1C_NS11_INS12_ILi2ELi4ELi3EEES15_NSS_INS5_IJS16_SF_EEENS5_IJSF_SB_EEEEEEENS4_39AutoVectorizingCopyWithAssumedAlignmentILi128EEENS4_14SM90_TMA_STOREES1Z_S21_S21_EEEvvEEEEvNT_6ParamsE)
        /*0038*/ 	.word	0x00000000


	//----- nvinfo : EIATTR_MIN_STACK_SIZE
	.align		4
.L_28:
        /*003c*/ 	.byte	0x04, 0x12
        /*003e*/ 	.short	(.L_30 - .L_29)
	.align		4
.L_29:
        /*0040*/ 	.word	index@(_ZN7cutlass13device_kernelINS_4gemm6kernel13GemmUniversalIN4cute5tupleIJiiiiEEENS1_10collective13CollectiveMmaINS1_35MainloopSm100TmaUmmaWarpSpecializedILi5ELi2ELi4ENS5_IJNS4_1CILi1EEENSA_ILi2EEESB_EEEEENS5_IJNSA_ILi64EEENSA_ILi256EEENSA_ILi32EEEEEEaNS5_IJlSB_lEEEaSJ_NS4_8TiledMMAINS4_8MMA_AtomIJNS4_15SM100_MMA_S8_SSIaaiLi64ELi256ELNS4_4UMMA5MajorE0ELSO_0ELNSN_8SaturateE0EEEEEENS4_6LayoutINS5_IJSB_SB_SB_EEENS5_IJNSA_ILi0EEESU_SU_EEEEENS5_IJNS4_10UnderscoreESX_SX_EEEEENS4_23SM90_TMA_LOAD_MULTICASTENS4_14ComposedLayoutINS4_7SwizzleILi1ELi4ELi3EEENS4_18smem_ptr_flag_bitsILi8EEENSS_INS5_IJNSA_ILi8EEESH_EEENS5_IJSH_SB_EEEEEEEvNS4_8identityENS4_13SM90_TMA_LOADES1A_vS1B_EENS_8epilogue10collective18CollectiveEpilogueINS1E_23Sm100TmaWarpSpecializedILi4ELi2ELi32ELb0ELb0EEEJSI_NS5_IJNSS_ISF_SB_EES1J_EEEaSJ_aSJ_NS1E_6fusion15FusionCallbacksIS1I_NS1L_17LinearCombinationIaiaiLNS_15FloatRoundStyleE2EEESI_S1K_JEEENS4_5SM1004TMEM4LOAD26SM100_TMEM_LOAD_16dp32b32xES1C_NS11_INS12_ILi2ELi4ELi3EEES15_NSS_INS5_IJS16_SF_EEENS5_IJSF_SB_EEEEEEENS4_39AutoVectorizingCopyWithAssumedAlignmentILi128EEENS4_14SM90_TMA_STOREES1Z_S21_S21_EEEvvEEEEvNT_6ParamsE)
        /*0044*/ 	.word	0x00000000
.L_30:


//--------------------- .nv.compat                --------------------------
	.section	.nv.compat,"",@"SHT_CUDA_COMPAT_INFO"
	.align	4
        /*0000*/ 	.byte	0x02, 0x09, 0x01, 0x00, 0x02, 0x02, 0x03, 0x00, 0x02, 0x05, 0x06, 0x00, 0x03, 0x07, 0x01, 0x01
        /*0010*/ 	.byte	0x02, 0x03, 0x01, 0x00, 0x02, 0x06, 0x01, 0x00, 0x04, 0x0b, 0x08, 0x00, 0x01, 0x00, 0x00, 0x00
        /*0020*/ 	.byte	0x00, 0x00, 0x00, 0x00


//--------------------- .nv.info._ZN7cutlass13device_kernelINS_4gemm6kernel13GemmUniversalIN4cute5tupleIJiiiiEEENS1_10collective13CollectiveMmaINS1_35MainloopSm100TmaUmmaWarpSpecializedILi5ELi2ELi4ENS5_IJNS4_1CILi1EEENSA_ILi2EEESB_EEEEENS5_IJNSA_ILi64EEENSA_ILi256EEENSA_ILi32EEEEEEaNS5_IJlSB_lEEEaSJ_NS4_8TiledMMAINS4_8MMA_AtomIJNS4_15SM100_MMA_S8_SSIaaiLi64ELi256ELNS4_4UMMA5MajorE0ELSO_0ELNSN_8SaturateE0EEEEEENS4_6LayoutINS5_IJSB_SB_SB_EEENS5_IJNSA_ILi0EEESU_SU_EEEEENS5_IJNS4_10UnderscoreESX_SX_EEEEENS4_23SM90_TMA_LOAD_MULTICASTENS4_14ComposedLayoutINS4_7SwizzleILi1ELi4ELi3EEENS4_18smem_ptr_flag_bitsILi8EEENSS_INS5_IJNSA_ILi8EEESH_EEENS5_IJSH_SB_EEEEEEEvNS4_8identityENS4_13SM90_TMA_LOADES1A_vS1B_EENS_8epilogue10collective18CollectiveEpilogueINS1E_23Sm100TmaWarpSpecializedILi4ELi2ELi32ELb0ELb0EEEJSI_NS5_IJNSS_ISF_SB_EES1J_EEEaSJ_aSJ_NS1E_6fusion15FusionCallbacksIS1I_NS1L_17LinearCombinationIaiaiLNS_15FloatRoundStyleE2EEESI_S1K_JEEENS4_5SM1004TMEM4LOAD26SM100_TMEM_LOAD_16dp32b32xES1C_NS11_INS12_ILi2ELi4ELi3EEES15_NSS_INS5_IJS16_SF_EEENS5_IJSF_SB_EEEEEEENS4_39AutoVectorizingCopyWithAssumedAlignmentILi128EEENS4_14SM90_TMA_STOREES1Z_S21_S21_EEEvvEEEEvNT_6ParamsE --------------------------
	.section	.nv.info._ZN7cutlass13device_kernelINS_4gemm6kernel13GemmUniversalIN4cute5tupleIJiiiiEEENS1_10collective13CollectiveMmaINS1_35MainloopSm100TmaUmmaWarpSpecializedILi5ELi2ELi4ENS5_IJNS4_1CILi1EEENSA_ILi2EEESB_EEEEENS5_IJNSA_ILi64EEENSA_ILi256EEENSA_ILi32EEEEEEaNS5_IJlSB_lEEEaSJ_NS4_8TiledMMAINS4_8MMA_AtomIJNS4_15SM100_MMA_S8_SSIaaiLi64ELi256ELNS4_4UMMA5MajorE0ELSO_0ELNSN_8SaturateE0EEEEEENS4_6LayoutINS5_IJSB_SB_SB_EEENS5_IJNSA_ILi0EEESU_SU_EEEEENS5_IJNS4_10UnderscoreESX_SX_EEEEENS4_23SM90_TMA_LOAD_MULTICASTENS4_14ComposedLayoutINS4_7SwizzleILi1ELi4ELi3EEENS4_18smem_ptr_flag_bitsILi8EEENSS_INS5_IJNSA_ILi8EEESH_EEENS5_IJSH_SB_EEEEEEEvNS4_8identityENS4_13SM90_TMA_LOADES1A_vS1B_EENS_8epilogue10collective18CollectiveEpilogueINS1E_23Sm100TmaWarpSpecializedILi4ELi2ELi32ELb0ELb0EEEJSI_NS5_IJNSS_ISF_SB_EES1J_EEEaSJ_aSJ_NS1E_6fusion15FusionCallbacksIS1I_NS1L_17LinearCombinationIaiaiLNS_15FloatRoundStyleE2EEESI_S1K_JEEENS4_5SM1004TMEM4LOAD26SM100_TMEM_LOAD_16dp32b32xES1C_NS11_INS12_ILi2ELi4ELi3EEES15_NSS_INS5_IJS16_SF_EEENS5_IJSF_SB_EEEEEEENS4_39AutoVectorizingCopyWithAssumedAlignmentILi128EEENS4_14SM90_TMA_STOREES1Z_S21_S21_EEEvvEEEEvNT_6ParamsE,"",@"SHT_CUDA_INFO"
	.sectionflags	@""
	.align	4


	//----- nvinfo : EIATTR_CUDA_API_VERSION
	.align		4
        /*0000*/ 	.byte	0x04, 0x37
        /*0002*/ 	.short	(.L_32 - .L_31)
.L_31:
        /*0004*/ 	.word	0x00000082


	//----- nvinfo : EIATTR_KPARAM_INFO
	.align		4
.L_32:
        /*0008*/ 	.byte	0x04, 0x17
        /*000a*/ 	.short	(.L_34 - .L_33)
.L_33:
        /*000c*/ 	.word	0x00000000
        /*0010*/ 	.short	0x0000
        /*0012*/ 	.short	0x0000
        /*0014*/ 	.byte	0x00, 0xf0, 0x01, 0x20


	//----- nvinfo : EIATTR_AT_ENTRY_FRAGMENTS
	.align		4
.L_34:
        /*0018*/ 	.byte	0x04, 0x4f
        /*001a*/ 	.short	(.L_36 - .L_35)


	//   ....[0]....
.L_35:
        /*001c*/ 	.word	0x00000006


	//----- nvinfo : EIATTR_RESERVED_SMEM_USED
	.align		4
.L_36:
        /*0020*/ 	.byte	0x01, 0x41
	.zero		2


	//----- nvinfo : EIATTR_SPARSE_MMA_MASK
	.align		4
        /*0024*/ 	.byte	0x03, 0x50
        /*0026*/ 	.short	0x0000


	//----- nvinfo : EIATTR_TCGEN05_1CTA_USED
	.align		4
        /*0028*/ 	.byte	0x01, 0x51
	.zero		2


	//----- nvinfo : EIATTR_MAXREG_COUNT
	.align		4
        /*002c*/ 	.byte	0x03, 0x1b
        /*002e*/ 	.short	0x00ff


	//----- nvinfo : EIATTR_NUM_BARRIERS
	.align		4
        /*0030*/ 	.byte	0x02, 0x4c
        /*0032*/ 	.byte	0x07
	.zero		1


	//----- nvinfo : EIATTR_EXTERNS
	.align		4
        /*0034*/ 	.byte	0x04, 0x0f
        /*0036*/ 	.short	(.L_38 - .L_37)


	//   ....[0]....
	.align		4
.L_37:
        /*0038*/ 	.word	index@(__assertfail)


	//----- nvinfo : EIATTR_MERCURY_ISA_VERSION
	.align		4
.L_38:
        /*003c*/ 	.byte	0x03, 0x5f
        /*003e*/ 	.short	0x0101


	//----- nvinfo : EIATTR_INT_WARP_WIDE_INSTR_OFFSETS
	.align		4
        /*0040*/ 	.byte	0x04, 0x31
        /*0042*/ 	.short	(.L_40 - .L_39)


	//   ....[0]....
.L_39:
        /*0044*/ 	.word	0x00003c60


	//   ....[1]....
        /*0048*/ 	.word	0x00003c90


	//   ....[2]....
        /*004c*/ 	.word	0x00003cb0


	//   ....[3]....
        /*0050*/ 	.word	0x000047f0


	//   ....[4]....
        /*0054*/ 	.word	0x00004860


	//   ....[5]....
        /*0058*/ 	.word	0x00004940


	//   ....[6]....
        /*005c*/ 	.word	0x000049c0


	//   ....[7]....
        /*0060*/ 	.word	0x00004ac0


	//   ....[8]....
        /*0064*/ 	.word	0x00004b40


	//   ....[9]....
        /*0068*/ 	.word	0x00004c30


	//   ....[10]....
        /*006c*/ 	.word	0x00004ce0


	//----- nvinfo : EIATTR_COOP_GROUP_MASK_REGIDS
	.align		4
.L_40:
        /*0070*/ 	.byte	0x04, 0x29
        /*0072*/ 	.short	(.L_42 - .L_41)


	//   ....[0]....
.L_41:
        /*0074*/ 	.word	0xffffffff


	//   ....[1]....
        /*0078*/ 	.word	0xffffffff


	//   ....[2]....
        /*007c*/ 	.word	0xffffffff


	//   ....[3]....
        /*0080*/ 	.word	0xffffffff


	//   ....[4]....
        /*0084*/ 	.word	0xffffffff


	//   ....[5]....
        /*0088*/ 	.word	0xffffffff


	//   ....[6]....
        /*008c*/ 	.word	0xffffffff


	//   ....[7]....
        /*0090*/ 	.word	0xffffffff


	//   ....[8]....
        /*0094*/ 	.word	0xffffffff


	//   ....[9]....
        /*0098*/ 	.word	0xffffffff


	//   ....[10]....
        /*009c*/ 	.word	0xffffffff


	//   ....[11]....
        /*00a0*/ 	.word	0xffffffff


	//   ....[12]....
        /*00a4*/ 	.word	0xffffffff


	//   ....[13]....
        /*00a8*/ 	.word	0xffffffff


	//----- nvinfo : EIATTR_COOP_GROUP_INSTR_OFFSETS
	.align		4
.L_42:
        /*00ac*/ 	.byte	0x04, 0x28
        /*00ae*/ 	.short	(.L_44 - .L_43)


	//   ....[0]....
.L_43:
        /*00b0*/ 	.word	0x00000080


	//   ....[1]....
        /*00b4*/ 	.word	0x000004f0


	//   ....[2]....
        /*00b8*/ 	.word	0x000006c0


	//   ....[3]....
        /*00bc*/ 	.word	0x00000860


	//   ....[4]....
        /*00c0*/ 	.word	0x00000960


	//   ....[5]....
        /*00c4*/ 	.word	0x00000ad0


	//   ....[6]....
        /*00c8*/ 	.word	0x00000c70


	//   ....[7]....
        /*00cc*/ 	.word	0x00000e20


	//   ....[8]....
        /*00d0*/ 	.word	0x00002050


	//   ....[9]....
        /*00d4*/ 	.word	0x00002fa0


	//   ....[10]....
        /*00d8*/ 	.word	0x000031b0


	//   ....[11]....
        /*00dc*/ 	.word	0x000031e0


	//   ....[12]....
        /*00e0*/ 	.word	0x00003b40


	//   ....[13]....
        /*00e4*/ 	.word	0x00003d70


	//----- nvinfo : EIATTR_VRC_CTA_INIT_COUNT
	.align		4
.L_44:
        /*00e8*/ 	.byte	0x02, 0x4a
        /*00ea*/ 	.byte	0x80
	.zero		1


	//----- nvinfo : EIATTR_SYSCALL_OFFSETS
	.align		4
        /*00ec*/ 	.byte	0x04, 0x46
        /*00ee*/ 	.short	(.L_46 - .L_45)


	//   ....[0]....
.L_45:
        /*00f0*/ 	.word	0x00005970


	//   ....[1]....
        /*00f4*/ 	.word	0x00005ab0


	//   ....[2]....
        /*00f8*/ 	.word	0x000062e0


	//   ....[3]....
        /*00fc*/ 	.word	0x00007080


	//   ....[4]....
        /*0100*/ 	.word	0x00007dd0


	//   ....[5]....
        /*0104*/ 	.word	0x00008b40


	//----- nvinfo : EIATTR_MBARRIER_INSTR_OFFSETS
	.align		4
.L_46:
        /*0108*/ 	.byte	0x04, 0x39
        /*010a*/ 	.short	(.L_48 - .L_47)


	//   ....[0]....
.L_47:
        /*010c*/ 	.word	0x00000610
        /*0110*/ 	.word	0x000000ff
        /*0114*/ 	.word	0x00000000
        /*0118*/ 	.short	0x0100
        /*011a*/ 	.byte	0x04
	.zero		1


	//   ....[1]....
        /*011c*/ 	.word	0x00000620
        /*0120*/ 	.word	0x000000ff
        /*0124*/ 	.word	0x00000028
        /*0128*/ 	.short	0x0100
        /*012a*/ 	.byte	0x04
	.zero		1


	//   ....[2]....
        /*012c*/ 	.word	0x00000630
        /*0130*/ 	.word	0x000000ff
        /*0134*/ 	.word	0x00000008
        /*0138*/ 	.short	0x0100
        /*013a*/ 	.byte	0x04
	.zero		1


	//   ....[3]....
        /*013c*/ 	.word	0x00000640
        /*0140*/ 	.word	0x000000ff
        /*0144*/ 	.word	0x00000030
        /*0148*/ 	.short	0x0100
        /*014a*/ 	.byte	0x04
	.zero		1


	//   ....[4]....
        /*014c*/ 	.word	0x00000650
        /*0150*/ 	.word	0x000000ff
        /*0154*/ 	.word	0x00000010
        /*0158*/ 	.short	0x0100
        /*015a*/ 	.byte	0x04
	.zero		1


	//   ....[5]....
        /*015c*/ 	.word	0x00000660
        /*0160*/ 	.word	0x000000ff
        /*0164*/ 	.word	0x00000038
        /*0168*/ 	.short	0x0100
        /*016a*/ 	.byte	0x04
	.zero		1


	//   ....[6]....
        /*016c*/ 	.word	0x00000670
        /*0170*/ 	.word	0x000000ff
        /*0174*/ 	.word	0x00000018
        /*0178*/ 	.short	0x0100
        /*017a*/ 	.byte	0x04
	.zero		1


	//   ....[7]....
        /*017c*/ 	.word	0x00000680
        /*0180*/ 	.word	0x000000ff
        /*0184*/ 	.word	0x00000040
        /*0188*/ 	.short	0x0100
        /*018a*/ 	.byte	0x04
	.zero		1


	//   ....[8]....
        /*018c*/ 	.word	0x00000690
        /*0190*/ 	.word	0x000000ff
        /*0194*/ 	.word	0x00000020
        /*0198*/ 	.short	0x0100
        /*019a*/ 	.byte	0x04
	.zero		1


	//   ....[9]....
        /*019c*/ 	.word	0x000006a0
        /*01a0*/ 	.word	0x000000ff
        /*01a4*/ 	.word	0x00000048
        /*01a8*/ 	.short	0x0100
        /*01aa*/ 	.byte	0x04
	.zero		1


	//   ....[10]....
        /*01ac*/ 	.word	0x000007d0
        /*01b0*/ 	.word	0x000000ff
        /*01b4*/ 	.word	0x00000050
        /*01b8*/ 	.short	0x0100
        /*01ba*/ 	.byte	0x04
	.zero		1


	//   ....[11]....
        /*01bc*/ 	.word	0x000007e0
        /*01c0*/ 	.word	0x000000ff
        /*01c4*/ 	.word	0x00000070
        /*01c8*/ 	.short	0x0100
        /*01ca*/ 	.byte	0x04
	.zero		1


	//   ....[12]....
        /*01cc*/ 	.word	0x000007f0
        /*01d0*/ 	.word	0x000000ff
        /*01d4*/ 	.word	0x00000058
        /*01d8*/ 	.short	0x0100
        /*01da*/ 	.byte	0x04
	.zero		1


	//   ....[13]....
        /*01dc*/ 	.word	0x00000800
        /*01e0*/ 	.word	0x000000ff
        /*01e4*/ 	.word	0x00000078
        /*01e8*/ 	.short	0x0100
        /*01ea*/ 	.byte	0x04
	.zero		1


	//   ....[14]....
        /*01ec*/ 	.word	0x00000810
        /*01f0*/ 	.word	0x000000ff
        /*01f4*/ 	.word	0x00000060
        /*01f8*/ 	.short	0x0100
        /*01fa*/ 	.byte	0x04
	.zero		1


	//   ....[15]....
        /*01fc*/ 	.word	0x00000820
        /*0200*/ 	.word	0x000000ff
        /*0204*/ 	.word	0x00000080
        /*0208*/ 	.short	0x0100
        /*020a*/ 	.byte	0x04
	.zero		1


	//   ....[16]....
        /*020c*/ 	.word	0x00000830
        /*0210*/ 	.word	0x000000ff
        /*0214*/ 	.word	0x00000068
        /*0218*/ 	.short	0x0100
        /*021a*/ 	.byte	0x04
	.zero		1


	//   ....[17]....
        /*021c*/ 	.word	0x00000840
        /*0220*/ 	.word	0x000000ff
        /*0224*/ 	.word	0x00000088
        /*0228*/ 	.short	0x0100
        /*022a*/ 	.byte	0x04
	.zero		1


	//   ....[18]....
        /*022c*/ 	.word	0x00000930
        /*0230*/ 	.word	0x000000ff
        /*0234*/ 	.word	0x00000090
        /*0238*/ 	.short	0x0100
        /*023a*/ 	.byte	0x06
	.zero		1


	//   ....[19]....
        /*023c*/ 	.word	0x00000940
        /*0240*/ 	.word	0x000000ff
        /*0244*/ 	.word	0x00000098
        /*0248*/ 	.short	0x0100
        /*024a*/ 	.byte	0x06
	.zero		1


	//   ....[20]....
        /*024c*/ 	.word	0x00000a80
        /*0250*/ 	.word	0x000000ff
        /*0254*/ 	.word	0x000000a0
        /*0258*/ 	.short	0x0100
        /*025a*/ 	.byte	0x06
	.zero		1


	//   ....[21]....
        /*025c*/ 	.word	0x00000a90
        /*0260*/ 	.word	0x000000ff
        /*0264*/ 	.word	0x000000b0
        /*0268*/ 	.short	0x0100
        /*026a*/ 	.byte	0x06
	.zero		1


	//   ....[22]....
        /*026c*/ 	.word	0x00000aa0
        /*0270*/ 	.word	0x000000ff
        /*0274*/ 	.word	0x000000a8
        /*0278*/ 	.short	0x0100
        /*027a*/ 	.byte	0x06
	.zero		1


	//   ....[23]....
        /*027c*/ 	.word	0x00000ab0
        /*0280*/ 	.word	0x000000ff
        /*0284*/ 	.word	0x000000b8
        /*0288*/ 	.short	0x0100
        /*028a*/ 	.byte	0x06
	.zero		1


	//   ....[24]....
        /*028c*/ 	.word	0x00000be0
        /*0290*/ 	.word	0x000000ff
        /*0294*/ 	.word	0x000000c0
        /*0298*/ 	.short	0x0100
        /*029a*/ 	.byte	0x04
	.zero		1


	//   ....[25]....
        /*029c*/ 	.word	0x00000bf0
        /*02a0*/ 	.word	0x000000ff
        /*02a4*/ 	.word	0x000000e0
        /*02a8*/ 	.short	0x0100
        /*02aa*/ 	.byte	0x04
	.zero		1


	//   ....[26]....
        /*02ac*/ 	.word	0x00000c00
        /*02b0*/ 	.word	0x000000ff
        /*02b4*/ 	.word	0x000000c8
        /*02b8*/ 	.short	0x0100
        /*02ba*/ 	.byte	0x04
	.zero		1


	//   ....[27]....
        /*02bc*/ 	.word	0x00000c10
        /*02c0*/ 	.word	0x000000ff
        /*02c4*/ 	.word	0x000000e8
        /*02c8*/ 	.short	0x0100
        /*02ca*/ 	.byte	0x04
	.zero		1


	//   ....[28]....
        /*02cc*/ 	.word	0x00000c20
        /*02d0*/ 	.word	0x000000ff
        /*02d4*/ 	.word	0x000000d0
        /*02d8*/ 	.short	0x0100
        /*02da*/ 	.byte	0x04
	.zero		1


	//   ....[29]....
        /*02dc*/ 	.word	0x00000c30
        /*02e0*/ 	.word	0x000000ff
        /*02e4*/ 	.word	0x000000f0
        /*02e8*/ 	.short	0x0100
        /*02ea*/ 	.byte	0x04
	.zero		1


	//   ....[30]....
        /*02ec*/ 	.word	0x00000c40
        /*02f0*/ 	.word	0x000000ff
        /*02f4*/ 	.word	0x000000d8
        /*02f8*/ 	.short	0x0100
        /*02fa*/ 	.byte	0x04
	.zero		1


	//   ....[31]....
        /*02fc*/ 	.word	0x00000c50
        /*0300*/ 	.word	0x000000ff
        /*0304*/ 	.word	0x000000f8
        /*0308*/ 	.short	0x0100
        /*030a*/ 	.byte	0x04
	.zero		1


	//   ....[32]....
        /*030c*/ 	.word	0x00000d40
        /*0310*/ 	.word	0x000000ff
        /*0314*/ 	.word	0x00000100
        /*0318*/ 	.short	0x0100
        /*031a*/ 	.byte	0x04
	.zero		1


	//   ....[33]....
        /*031c*/ 	.word	0x00000d50
        /*0320*/ 	.word	0x000000ff
        /*0324*/ 	.word	0x00000110
        /*0328*/ 	.short	0x0100
        /*032a*/ 	.byte	0x04
	.zero		1


	//   ....[34]....
        /*032c*/ 	.word	0x00000d60
        /*0330*/ 	.word	0x000000ff
        /*0334*/ 	.word	0x00000108
        /*0338*/ 	.short	0x0100
        /*033a*/ 	.byte	0x04
	.zero		1


	//   ....[35]....
        /*033c*/ 	.word	0x00000d70
        /*0340*/ 	.word	0x000000ff
        /*0344*/ 	.word	0x00000118
        /*0348*/ 	.short	0x0100
        /*034a*/ 	.byte	0x04
	.zero		1


	//   ....[36]....
        /*034c*/ 	.word	0x000018d0
        /*0350*/ 	.word	0x00000000
        /*0354*/ 	.word	0x00000110
        /*0358*/ 	.short	0x010a
        /*035a*/ 	.byte	0xff
	.zero		1


	//   ....[37]....
        /*035c*/ 	.word	0x00001900
        /*0360*/ 	.word	0x00000000
        /*0364*/ 	.word	0x00000100
        /*0368*/ 	.short	0x0101
        /*036a*/ 	.byte	0xff
	.zero		1


	//   ....[38]....
        /*036c*/ 	.word	0x000019d0
        /*0370*/ 	.word	0x000000ff
        /*0374*/ 	.word	0x00000028
        /*0378*/ 	.short	0x010a
        /*037a*/ 	.byte	0x04
	.zero		1


	//   ....[39]....
        /*037c*/ 	.word	0x00001a50
        /*0380*/ 	.word	0x000000ff
        /*0384*/ 	.word	0x00000028
        /*0388*/ 	.short	0x010a
        /*038a*/ 	.byte	0x21
	.zero		1


	//   ....[40]....
        /*038c*/ 	.word	0x00001be0
        /*0390*/ 	.word	0x000000ff
        /*0394*/ 	.word	0x00000028
        /*0398*/ 	.short	0x010a
        /*039a*/ 	.byte	0x08
	.zero		1


	//   ....[41]....
        /*039c*/ 	.word	0x00001d00
        /*03a0*/ 	.word	0x000000ff
        /*03a4*/ 	.word	0x00000098
        /*03a8*/ 	.short	0x0101
        /*03aa*/ 	.byte	0x06
	.zero		1


	//   ....[42]....
        /*03ac*/ 	.word	0x00001d20
        /*03b0*/ 	.word	0x000000ff
        /*03b4*/ 	.word	0x00000028
        /*03b8*/ 	.short	0x010a
        /*03ba*/ 	.byte	0x04
	.zero		1


	//   ....[43]....
        /*03bc*/ 	.word	0x00001da0
        /*03c0*/ 	.word	0x000000ff
        /*03c4*/ 	.word	0x00000028
        /*03c8*/ 	.short	0x010a
        /*03ca*/ 	.byte	0x11
	.zero		1


	//   ....[44]....
        /*03cc*/ 	.word	0x00001f30
        /*03d0*/ 	.word	0x000000ff
        /*03d4*/ 	.word	0x00000028
        /*03d8*/ 	.short	0x010a
        /*03da*/ 	.byte	0x07
	.zero		1


	//   ....[45]....
        /*03dc*/ 	.word	0x00002080
        /*03e0*/ 	.word	0x00000003
        /*03e4*/ 	.word	0x000000a0
        /*03e8*/ 	.short	0x010a
        /*03ea*/ 	.byte	0xff
	.zero		1


	//   ....[46]....
        /*03ec*/ 	.word	0x000021d0
        /*03f0*/ 	.word	0x00000000
        /*03f4*/ 	.word	0x00000000
        /*03f8*/ 	.short	0x0101
        /*03fa*/ 	.byte	0xff
	.zero		1


	//   ....[47]....
        /*03fc*/ 	.word	0x00002790
        /*0400*/ 	.word	0x000000ff
        /*0404*/ 	.word	0x00000000
        /*0408*/ 	.short	0x010a
        /*040a*/ 	.byte	0x04
	.zero		1


	//   ....[48]....
        /*040c*/ 	.word	0x00002820
        /*0410*/ 	.word	0x000000ff
        /*0414*/ 	.word	0x00000000
        /*0418*/ 	.short	0x010a
        /*041a*/ 	.byte	0x05
	.zero		1


	//   ....[49]....
        /*041c*/ 	.word	0x000028b0
        /*0420*/ 	.word	0x000000ff
        /*0424*/ 	.word	0x00000000
        /*0428*/ 	.short	0x010a
        /*042a*/ 	.byte	0x05
	.zero		1


	//   ....[50]....
        /*042c*/ 	.word	0x00002940
        /*0430*/ 	.word	0x000000ff
        /*0434*/ 	.word	0x00000000
        /*0438*/ 	.short	0x010a
        /*043a*/ 	.byte	0x05
	.zero		1


	//   ....[51]....
        /*043c*/ 	.word	0x000029e0
        /*0440*/ 	.word	0x00000000
        /*0444*/ 	.word	0x00000000
        /*0448*/ 	.short	0x010a
        /*044a*/ 	.byte	0xff
	.zero		1


	//   ....[52]....
        /*044c*/ 	.word	0x00002b00
        /*0450*/ 	.word	0x00000002
        /*0454*/ 	.word	0x00000100
        /*0458*/ 	.short	0x010a
        /*045a*/ 	.byte	0xff
	.zero		1


	//   ....[53]....
        /*045c*/ 	.word	0x00002b70
        /*0460*/ 	.word	0x00000002
        /*0464*/ 	.word	0x00000000
        /*0468*/ 	.short	0x0101
        /*046a*/ 	.byte	0xff
	.zero		1


	//   ....[54]....
        /*046c*/ 	.word	0x00002b90
        /*0470*/ 	.word	0x000000ff
        /*0474*/ 	.word	0x000000b0
        /*0478*/ 	.short	0x010a
        /*047a*/ 	.byte	0x04
	.zero		1


	//   ....[55]....
        /*047c*/ 	.word	0x00002cb0
        /*0480*/ 	.word	0x00000002
        /*0484*/ 	.word	0x000000a0
        /*0488*/ 	.short	0x010a
        /*048a*/ 	.byte	0xff
	.zero		1


	//   ....[56]....
        /*048c*/ 	.word	0x00002db0
        /*0490*/ 	.word	0x00000002
        /*0494*/ 	.word	0x00000000
        /*0498*/ 	.short	0x0101
        /*049a*/ 	.byte	0xff
	.zero		1


	//   ....[57]....
        /*049c*/ 	.word	0x00002e40
        /*04a0*/ 	.word	0x000000ff
        /*04a4*/ 	.word	0x000000b0
        /*04a8*/ 	.short	0x0106
        /*04aa*/ 	.byte	0x04
	.zero		1


	//   ....[58]....
        /*04ac*/ 	.word	0x00002e60
        /*04b0*/ 	.word	0x000000ff
        /*04b4*/ 	.word	0x000000b0
        /*04b8*/ 	.short	0x010a
        /*04ba*/ 	.byte	0x04
	.zero		1


	//   ....[59]....
        /*04bc*/ 	.word	0x00002ef0
        /*04c0*/ 	.word	0x000000ff
        /*04c4*/ 	.word	0x000000b0
        /*04c8*/ 	.short	0x0106
        /*04ca*/ 	.byte	0x07
	.zero		1


	//   ....[60]....
        /*04cc*/ 	.word	0x00002f30
        /*04d0*/ 	.word	0x00000000
        /*04d4*/ 	.word	0x000000b0
        /*04d8*/ 	.short	0x010a
        /*04da*/ 	.byte	0xff
	.zero		1


	//   ....[61]....
        /*04dc*/ 	.word	0x00003420
        /*04e0*/ 	.word	0x00000000
        /*04e4*/ 	.word	0x000000a0
        /*04e8*/ 	.short	0x010a
        /*04ea*/ 	.byte	0xff
	.zero		1


	//   ....[62]....
        /*04ec*/ 	.word	0x00003520
        /*04f0*/ 	.word	0x00000003
        /*04f4*/ 	.word	0x00000000
        /*04f8*/ 	.short	0x0101
        /*04fa*/ 	.byte	0xff
	.zero		1


	//   ....[63]....
        /*04fc*/ 	.word	0x00003530
        /*0500*/ 	.word	0x000000ff
        /*0504*/ 	.word	0x00000000
        /*0508*/ 	.short	0x010a
        /*050a*/ 	.byte	0x04
	.zero		1


	//   ....[64]....
        /*050c*/ 	.word	0x00003550
        /*0510*/ 	.word	0x000000ff
        /*0514*/ 	.word	0x000000e0
        /*0518*/ 	.short	0x010a
        /*051a*/ 	.byte	0x13
	.zero		1


	//   ....[65]....
        /*051c*/ 	.word	0x00003690
        /*0520*/ 	.word	0x000000ff
        /*0524*/ 	.word	0x00000000
        /*0528*/ 	.short	0x010a
        /*052a*/ 	.byte	0x06
	.zero		1


	//   ....[66]....
        /*052c*/ 	.word	0x00003790
        /*0530*/ 	.word	0x000000ff
        /*0534*/ 	.word	0x00000000
        /*0538*/ 	.short	0x010a
        /*053a*/ 	.byte	0x04
	.zero		1


	//   ....[67]....
        /*053c*/ 	.word	0x00003970
        /*0540*/ 	.word	0x000000ff
        /*0544*/ 	.word	0x00000000
        /*0548*/ 	.short	0x010a
        /*054a*/ 	.byte	0x04
	.zero		1


	//   ....[68]....
        /*054c*/ 	.word	0x00003a00
        /*0550*/ 	.word	0x000000ff
        /*0554*/ 	.word	0x00000000
        /*0558*/ 	.short	0x010a
        /*055a*/ 	.byte	0x05
	.zero		1


	//   ....[69]....
        /*055c*/ 	.word	0x00003a90
        /*0560*/ 	.word	0x000000ff
        /*0564*/ 	.word	0x00000000
        /*0568*/ 	.short	0x010a
        /*056a*/ 	.byte	0x05
	.zero		1


	//   ....[70]....
        /*056c*/ 	.word	0x00003b20
        /*0570*/ 	.word	0x000000ff
        /*0574*/ 	.word	0x00000000
        /*0578*/ 	.short	0x010a
        /*057a*/ 	.byte	0x04
	.zero		1


	//   ....[71]....
        /*057c*/ 	.word	0x00003ff0
        /*0580*/ 	.word	0x0000000c
        /*0584*/ 	.word	0x000000a0
        /*0588*/ 	.short	0x010a
        /*058a*/ 	.byte	0xff
	.zero		1


	//   ....[72]....
        /*058c*/ 	.word	0x00004160
        /*0590*/ 	.word	0x00000000
        /*0594*/ 	.word	0x00000000
        /*0598*/ 	.short	0x0101
        /*059a*/ 	.byte	0xff
	.zero		1


	//   ....[73]....
        /*059c*/ 	.word	0x000045f0
        /*05a0*/ 	.word	0x000000ff
        /*05a4*/ 	.word	0x00000098
        /*05a8*/ 	.short	0x010a
        /*05aa*/ 	.byte	0x15
	.zero		1


	//   ....[74]....
        /*05ac*/ 	.word	0x00004770
        /*05b0*/ 	.word	0x000000ff
        /*05b4*/ 	.word	0x00000070
        /*05b8*/ 	.short	0x010a
        /*05ba*/ 	.byte	0x15
	.zero		1


	//   ....[75]....
        /*05bc*/ 	.word	0x000048f0
        /*05c0*/ 	.word	0x000000ff
        /*05c4*/ 	.word	0x00000050
        /*05c8*/ 	.short	0x010b
        /*05ca*/ 	.byte	0x15
	.zero		1


	//   ....[76]....
        /*05cc*/ 	.word	0x00004900
        /*05d0*/ 	.word	0x000000ff
        /*05d4*/ 	.word	0x00000000
        /*05d8*/ 	.short	0x0101
        /*05da*/ 	.byte	0x06
	.zero		1


	//   ....[77]....
        /*05dc*/ 	.word	0x00004910
        /*05e0*/ 	.word	0x000000ff
        /*05e4*/ 	.word	0x00000078
        /*05e8*/ 	.short	0x010a
        /*05ea*/ 	.byte	0x15
	.zero		1


	//   ....[78]....
        /*05ec*/ 	.word	0x00004a70
        /*05f0*/ 	.word	0x000000ff
        /*05f4*/ 	.word	0x00000058
        /*05f8*/ 	.short	0x010b
        /*05fa*/ 	.byte	0x15
	.zero		1


	//   ....[79]....
        /*05fc*/ 	.word	0x00004a80
        /*0600*/ 	.word	0x000000ff
        /*0604*/ 	.word	0x00000000
        /*0608*/ 	.short	0x0101
        /*060a*/ 	.byte	0x06
	.zero		1


	//   ....[80]....
        /*060c*/ 	.word	0x00004a90
        /*0610*/ 	.word	0x000000ff
        /*0614*/ 	.word	0x00000080
        /*0618*/ 	.short	0x010a
        /*061a*/ 	.byte	0x15
	.zero		1


	//   ....[81]....
        /*061c*/ 	.word	0x00004be0
        /*0620*/ 	.word	0x000000ff
        /*0624*/ 	.word	0x00000060
        /*0628*/ 	.short	0x010b
        /*062a*/ 	.byte	0x15
	.zero		1


	//   ....[82]....
        /*062c*/ 	.word	0x00004bf0
        /*0630*/ 	.word	0x000000ff
        /*0634*/ 	.word	0x00000000
        /*0638*/ 	.short	0x0101
        /*063a*/ 	.byte	0x06
	.zero		1


	//   ....[83]....
        /*063c*/ 	.word	0x00004c00
        /*0640*/ 	.word	0x000000ff
        /*0644*/ 	.word	0x00000088
        /*0648*/ 	.short	0x010a
        /*064a*/ 	.byte	0x15
	.zero		1


	//   ....[84]....
        /*064c*/ 	.word	0x00004e00
        /*0650*/ 	.word	0x000000ff
        /*0654*/ 	.word	0x00000068
        /*0658*/ 	.short	0x010b
        /*065a*/ 	.byte	0x15
	.zero		1


	//   ....[85]....
        /*065c*/ 	.word	0x00004e10
        /*0660*/ 	.word	0x000000ff
        /*0664*/ 	.word	0x00000000
        /*0668*/ 	.short	0x0101
        /*066a*/ 	.byte	0x25
	.zero		1


	//   ....[86]....
        /*066c*/ 	.word	0x00004e40
        /*0670*/ 	.word	0x000000ff
        /*0674*/ 	.word	0x00000070
        /*0678*/ 	.short	0x010a
        /*067a*/ 	.byte	0x15
	.zero		1


	//   ....[87]....
        /*067c*/ 	.word	0x00004e60
        /*0680*/ 	.word	0x000000ff
        /*0684*/ 	.word	0x00000078
        /*0688*/ 	.short	0x010a
        /*068a*/ 	.byte	0x15
	.zero		1


	//   ....[88]....
        /*068c*/ 	.word	0x00004e80
        /*0690*/ 	.word	0x000000ff
        /*0694*/ 	.word	0x00000080
        /*0698*/ 	.short	0x010a
        /*069a*/ 	.byte	0x15
	.zero		1


	//   ....[89]....
        /*069c*/ 	.word	0x00004ec0
        /*06a0*/ 	.word	0x00000000
        /*06a4*/ 	.word	0x00000088
        /*06a8*/ 	.short	0x010a
        /*06aa*/ 	.byte	0xff
	.zero		1


	//   ....[90]....
        /*06ac*/ 	.word	0x00005200
        /*06b0*/ 	.word	0x00000003
        /*06b4*/ 	.word	0x000000a0
        /*06b8*/ 	.short	0x010a
        /*06ba*/ 	.byte	0xff
	.zero		1


	//   ....[91]....
        /*06bc*/ 	.word	0x00005380
        /*06c0*/ 	.word	0x00000000
        /*06c4*/ 	.word	0x00000000
        /*06c8*/ 	.short	0x0101
        /*06ca*/ 	.byte	0xff
	.zero		1


	//   ....[92]....
        /*06cc*/ 	.word	0x00005ea0
        /*06d0*/ 	.word	0x00000002
        /*06d4*/ 	.word	0x00000050
        /*06d8*/ 	.short	0x010a
        /*06da*/ 	.byte	0xff
	.zero		1


	//   ....[93]....
        /*06dc*/ 	.word	0x00005ee0
        /*06e0*/ 	.word	0x00000034
        /*06e4*/ 	.word	0x000000c0
        /*06e8*/ 	.short	0x010a
        /*06ea*/ 	.byte	0xff
	.zero		1


	//   ....[94]....
        /*06ec*/ 	.word	0x00006020
        /*06f0*/ 	.word	0x00000002
        /*06f4*/ 	.word	0x00000050
        /*06f8*/ 	.short	0x010a
        /*06fa*/ 	.byte	0xff
	.zero		1


	//   ....[95]....
        /*06fc*/ 	.word	0x00006140
        /*0700*/ 	.word	0x00000000
        /*0704*/ 	.word	0x00000000
        /*0708*/ 	.short	0x0101
        /*070a*/ 	.byte	0xff
	.zero		1


	//   ....[96]....
        /*070c*/ 	.word	0x000061c0
        /*0710*/ 	.word	0x00000034
        /*0714*/ 	.word	0x000000c0
        /*0718*/ 	.short	0x010a
        /*071a*/ 	.byte	0xff
	.zero		1


	//   ....[97]....
        /*071c*/ 	.word	0x00006d30
        /*0720*/ 	.word	0x00000000
        /*0724*/ 	.word	0x00000050
        /*0728*/ 	.short	0x010a
        /*072a*/ 	.byte	0xff
	.zero		1


	//   ....[98]....
        /*072c*/ 	.word	0x00006de0
        /*0730*/ 	.word	0x00000000
        /*0734*/ 	.word	0x00000050
        /*0738*/ 	.short	0x010a
        /*073a*/ 	.byte	0xff
	.zero		1


	//   ....[99]....
        /*073c*/ 	.word	0x00006f00
        /*0740*/ 	.word	0x00000000
        /*0744*/ 	.word	0x00000000
        /*0748*/ 	.short	0x0101
        /*074a*/ 	.byte	0xff
	.zero		1


	//   ....[100]....
        /*074c*/ 	.word	0x00007a70
        /*0750*/ 	.word	0x00000000
        /*0754*/ 	.word	0x00000050
        /*0758*/ 	.short	0x010a
        /*075a*/ 	.byte	0xff
	.zero		1


	//   ....[101]....
        /*075c*/ 	.word	0x00007b20
        /*0760*/ 	.word	0x00000000
        /*0764*/ 	.word	0x00000050
        /*0768*/ 	.short	0x010a
        /*076a*/ 	.byte	0xff
	.zero		1


	//   ....[102]....
        /*076c*/ 	.word	0x00007c50
        /*0770*/ 	.word	0x00000000
        /*0774*/ 	.word	0x00000000
        /*0778*/ 	.short	0x0101
        /*077a*/ 	.byte	0xff
	.zero		1


	//   ....[103]....
        /*077c*/ 	.word	0x000087f0
        /*0780*/ 	.word	0x00000000
        /*0784*/ 	.word	0x00000050
        /*0788*/ 	.short	0x010a
        /*078a*/ 	.byte	0xff
	.zero		1


	//   ....[104]....
        /*078c*/ 	.word	0x000088a0
        /*0790*/ 	.word	0x00000000
        /*0794*/ 	.word	0x00000050
        /*0798*/ 	.short	0x010a
        /*079a*/ 	.byte	0xff
	.zero		1


	//   ....[105]....
        /*079c*/ 	.word	0x000089c0
        /*07a0*/ 	.word	0x00000000
        /*07a4*/ 	.word	0x00000000
        /*07a8*/ 	.short	0x0101
        /*07aa*/ 	.byte	0xff
	.zero		1


	//   ....[106]....
        /*07ac*/ 	.word	0x00008dd0
        /*07b0*/ 	.word	0x000000ff
        /*07b4*/ 	.word	0x00000000
        /*07b8*/ 	.short	0x0101
        /*07ba*/ 	.byte	0x04
	.zero		1


	//   ....[107]....
        /*07bc*/ 	.word	0x000096d0
        /*07c0*/ 	.word	0x00000000
        /*07c4*/ 	.word	0x00000110
        /*07c8*/ 	.short	0x010a
        /*07ca*/ 	.byte	0xff
	.zero		1


	//   ....[108]....
        /*07cc*/ 	.word	0x00009730
        /*07d0*/ 	.word	0x00000000
        /*07d4*/ 	.word	0x00000028
        /*07d8*/ 	.short	0x010a
        /*07da*/ 	.byte	0xff
	.zero		1


	//   ....[109]....
        /*07dc*/ 	.word	0x00009790
        /*07e0*/ 	.word	0x00000000
        /*07e4*/ 	.word	0x00000028
        /*07e8*/ 	.short	0x010a
        /*07ea*/ 	.byte	0xff
	.zero		1


	//   ....[110]....
        /*07ec*/ 	.word	0x000097e0
        /*07f0*/ 	.word	0x00000003
        /*07f4*/ 	.word	0x000000a0
        /*07f8*/ 	.short	0x010a
        /*07fa*/ 	.byte	0xff
	.zero		1


	//   ....[111]....
        /*07fc*/ 	.word	0x00009840
        /*0800*/ 	.word	0x00000000
        /*0804*/ 	.word	0x00000000
        /*0808*/ 	.short	0x010a
        /*080a*/ 	.byte	0xff
	.zero		1


	//   ....[112]....
        /*080c*/ 	.word	0x000098a0
        /*0810*/ 	.word	0x00000000
        /*0814*/ 	.word	0x00000000
        /*0818*/ 	.short	0x010a
        /*081a*/ 	.byte	0xff
	.zero		1


	//   ....[113]....
        /*081c*/ 	.word	0x00009900
        /*0820*/ 	.word	0x00000000
        /*0824*/ 	.word	0x00000000
        /*0828*/ 	.short	0x010a
        /*082a*/ 	.byte	0xff
	.zero		1


	//   ....[114]....
        /*082c*/ 	.word	0x00009960
        /*0830*/ 	.word	0x00000000
        /*0834*/ 	.word	0x00000000
        /*0838*/ 	.short	0x010a
        /*083a*/ 	.byte	0xff
	.zero		1


	//   ....[115]....
        /*083c*/ 	.word	0x000099b0
        /*0840*/ 	.word	0x00000002
        /*0844*/ 	.word	0x00000100
        /*0848*/ 	.short	0x010a
        /*084a*/ 	.byte	0xff
	.zero		1


	//   ....[116]....
        /*084c*/ 	.word	0x00009a10
        /*0850*/ 	.word	0x00000002
        /*0854*/ 	.word	0x000000b0
        /*0858*/ 	.short	0x010a
        /*085a*/ 	.byte	0xff
	.zero		1


	//   ....[117]....
        /*085c*/ 	.word	0x00009a60
        /*0860*/ 	.word	0x00000002
        /*0864*/ 	.word	0x000000a0
        /*0868*/ 	.short	0x010a
        /*086a*/ 	.byte	0xff
	.zero		1


	//   ....[118]....
        /*086c*/ 	.word	0x00009ac0
        /*0870*/ 	.word	0x00000000
        /*0874*/ 	.word	0x000000b0
        /*0878*/ 	.short	0x010a
        /*087a*/ 	.byte	0xff
	.zero		1


	//   ....[119]....
        /*087c*/ 	.word	0x00009b10
        /*0880*/ 	.word	0x00000000
        /*0884*/ 	.word	0x000000a0
        /*0888*/ 	.short	0x010a
        /*088a*/ 	.byte	0xff
	.zero		1


	//   ....[120]....
        /*088c*/ 	.word	0x00009b70
        /*0890*/ 	.word	0x00000002
        /*0894*/ 	.word	0x000000e0
        /*0898*/ 	.short	0x010a
        /*089a*/ 	.byte	0xff
	.zero		1


	//   ....[121]....
        /*089c*/ 	.word	0x00009bd0
        /*08a0*/ 	.word	0x00000000
        /*08a4*/ 	.word	0x00000000
        /*08a8*/ 	.short	0x010a
        /*08aa*/ 	.byte	0xff
	.zero		1


	//   ....[122]....
        /*08ac*/ 	.word	0x00009c30
        /*08b0*/ 	.word	0x00000000
        /*08b4*/ 	.word	0x00000000
        /*08b8*/ 	.short	0x010a
        /*08ba*/ 	.byte	0xff
	.zero		1


	//   ....[123]....
        /*08bc*/ 	.word	0x00009c90
        /*08c0*/ 	.word	0x00000000
        /*08c4*/ 	.word	0x00000000
        /*08c8*/ 	.short	0x010a
        /*08ca*/ 	.byte	0xff
	.zero		1


	//   ....[124]....
        /*08cc*/ 	.word	0x00009cf0
        /*08d0*/ 	.word	0x00000000
        /*08d4*/ 	.word	0x00000000
        /*08d8*/ 	.short	0x010a
        /*08da*/ 	.byte	0xff
	.zero		1


	//   ....[125]....
        /*08dc*/ 	.word	0x00009d50
        /*08e0*/ 	.word	0x00000000
        /*08e4*/ 	.word	0x00000000
        /*08e8*/ 	.short	0x010a
        /*08ea*/ 	.byte	0xff
	.zero		1


	//   ....[126]....
        /*08ec*/ 	.word	0x00009da0
        /*08f0*/ 	.word	0x0000000c
        /*08f4*/ 	.word	0x000000a0
        /*08f8*/ 	.short	0x010a
        /*08fa*/ 	.byte	0xff
	.zero		1


	//   ....[127]....
        /*08fc*/ 	.word	0x00009e00
        /*0900*/ 	.word	0x00000000
        /*0904*/ 	.word	0x00000098
        /*0908*/ 	.short	0x010a
        /*090a*/ 	.byte	0xff
	.zero		1


	//   ....[128]....
        /*090c*/ 	.word	0x00009e60
        /*0910*/ 	.word	0x00000000
        /*0914*/ 	.word	0x00000070
        /*0918*/ 	.short	0x010a
        /*091a*/ 	.byte	0xff
	.zero		1


	//   ....[129]....
        /*091c*/ 	.word	0x00009ec0
        /*0920*/ 	.word	0x00000000
        /*0924*/ 	.word	0x00000078
        /*0928*/ 	.short	0x010a
        /*092a*/ 	.byte	0xff
	.zero		1


	//   ....[130]....
        /*092c*/ 	.word	0x00009f20
        /*0930*/ 	.word	0x00000000
        /*0934*/ 	.word	0x00000080
        /*0938*/ 	.short	0x010a
        /*093a*/ 	.byte	0xff
	.zero		1


	//   ....[131]....
        /*093c*/ 	.word	0x00009f80
        /*0940*/ 	.word	0x00000000
        /*0944*/ 	.word	0x00000088
        /*0948*/ 	.short	0x010a
        /*094a*/ 	.byte	0xff
	.zero		1


	//   ....[132]....
        /*094c*/ 	.word	0x00009fe0
        /*0950*/ 	.word	0x00000000
        /*0954*/ 	.word	0x00000070
        /*0958*/ 	.short	0x010a
        /*095a*/ 	.byte	0xff
	.zero		1


	//   ....[133]....
        /*095c*/ 	.word	0x0000a040
        /*0960*/ 	.word	0x00000000
        /*0964*/ 	.word	0x00000078
        /*0968*/ 	.short	0x010a
        /*096a*/ 	.byte	0xff
	.zero		1


	//   ....[134]....
        /*096c*/ 	.word	0x0000a0a0
        /*0970*/ 	.word	0x00000000
        /*0974*/ 	.word	0x00000080
        /*0978*/ 	.short	0x010a
        /*097a*/ 	.byte	0xff
	.zero		1


	//   ....[135]....
        /*097c*/ 	.word	0x0000a0f0
        /*0980*/ 	.word	0x00000003
        /*0984*/ 	.word	0x000000a0
        /*0988*/ 	.short	0x010a
        /*098a*/ 	.byte	0xff
	.zero		1


	//   ....[136]....
        /*098c*/ 	.word	0x0000a140
        /*0990*/ 	.word	0x00000002
        /*0994*/ 	.word	0x00000050
        /*0998*/ 	.short	0x010a
        /*099a*/ 	.byte	0xff
	.zero		1


	//   ....[137]....
        /*099c*/ 	.word	0x0000a190
        /*09a0*/ 	.word	0x00000034
        /*09a4*/ 	.word	0x000000c0
        /*09a8*/ 	.short	0x010a
        /*09aa*/ 	.byte	0xff
	.zero		1


	//   ....[138]....
        /*09ac*/ 	.word	0x0000a1e0
        /*09b0*/ 	.word	0x00000000
        /*09b4*/ 	.word	0x00000050
        /*09b8*/ 	.short	0x010a
        /*09ba*/ 	.byte	0xff
	.zero		1


	//   ....[139]....
        /*09bc*/ 	.word	0x0000a230
        /*09c0*/ 	.word	0x00000000
        /*09c4*/ 	.word	0x00000050
        /*09c8*/ 	.short	0x010a
        /*09ca*/ 	.byte	0xff
	.zero		1


	//   ....[140]....
        /*09cc*/ 	.word	0x0000a280
        /*09d0*/ 	.word	0x00000000
        /*09d4*/ 	.word	0x00000050
        /*09d8*/ 	.short	0x010a
        /*09da*/ 	.byte	0xff
	.zero		1


	//----- nvinfo : EIATTR_NUM_MBARRIERS
	.align		4
.L_48:
        /*09dc*/ 	.byte	0x03, 0x38
        /*09de*/ 	.short	0x0024


	//----- nvinfo : EIATTR_EXIT_INSTR_OFFSETS
	.align		4
        /*09e0*/ 	.byte	0x04, 0x1c
        /*09e2*/ 	.short	(.L_50 - .L_49)


	//   ....[0]....
.L_49:
        /*09e4*/ 	.word	0x00002a10


	//   ....[1]....
        /*09e8*/ 	.word	0x00002f00


	//   ....[2]....
        /*09ec*/ 	.word	0x00002f60


	//   ....[3]....
        /*09f0*/ 	.word	0x00003d80


	//   ....[4]....
        /*09f4*/ 	.word	0x00004ef0


	//   ....[5]....
        /*09f8*/ 	.word	0x00004f30


	//   ....[6]....
        /*09fc*/ 	.word	0x000096c0


	//----- nvinfo : EIATTR_MAX_THREADS
	.align		4
.L_50:
        /*0a00*/ 	.byte	0x04, 0x05
        /*0a02*/ 	.short	(.L_52 - .L_51)
.L_51:
        /*0a04*/ 	.word	0x00000100
        /*0a08*/ 	.word	0x00000001
        /*0a0c*/ 	.word	0x00000001


	//----- nvinfo : EIATTR_CRS_STACK_SIZE
	.align		4
.L_52:
        /*0a10*/ 	.byte	0x04, 0x1e
        /*0a12*/ 	.short	(.L_54 - .L_53)
.L_53:
        /*0a14*/ 	.word	0x00000000


	//----- nvinfo : EIATTR_CBANK_PARAM_SIZE
	.align		4
.L_54:
        /*0a18*/ 	.byte	0x03, 0x19
        /*0a1a*/ 	.short	0x0800


	//----- nvinfo : EIATTR_PARAM_CBANK
	.align		4
        /*0a1c*/ 	.byte	0x04, 0x0a
        /*0a1e*/ 	.short	(.L_56 - .L_55)
	.align		4
.L_55:
        /*0a20*/ 	.word	index@(.nv.constant0._ZN7cutlass13device_kernelINS_4gemm6kernel13GemmUniversalIN4cute5tupleIJiiiiEEENS1_10collective13CollectiveMmaINS1_35MainloopSm100TmaUmmaWarpSpecializedILi5ELi2ELi4ENS5_IJNS4_1CILi1EEENSA_ILi2EEESB_EEEEENS5_IJNSA_ILi64EEENSA_ILi256EEENSA_ILi32EEEEEEaNS5_IJlSB_lEEEaSJ_NS4_8TiledMMAINS4_8MMA_AtomIJNS4_15SM100_MMA_S8_SSIaaiLi64ELi256ELNS4_4UMMA5MajorE0ELSO_0ELNSN_8SaturateE0EEEEEENS4_6LayoutINS5_IJSB_SB_SB_EEENS5_IJNSA_ILi0EEESU_SU_EEEEENS5_IJNS4_10UnderscoreESX_SX_EEEEENS4_23SM90_TMA_LOAD_MULTICASTENS4_14ComposedLayoutINS4_7SwizzleILi1ELi4ELi3EEENS4_18smem_ptr_flag_bitsILi8EEENSS_INS5_IJNSA_ILi8EEESH_EEENS5_IJSH_SB_EEEEEEEvNS4_8identityENS4_13SM90_TMA_LOADES1A_vS1B_EENS_8epilogue10collective18CollectiveEpilogueINS1E_23Sm100TmaWarpSpecializedILi4ELi2ELi32ELb0ELb0EEEJSI_NS5_IJNSS_ISF_SB_EES1J_EEEaSJ_aSJ_NS1E_6fusion15FusionCallbacksIS1I_NS1L_17LinearCombinationIaiaiLNS_15FloatRoundStyleE2EEESI_S1K_JEEENS4_5SM1004TMEM4LOAD26SM100_TMEM_LOAD_16dp32b32xES1C_NS11_INS12_ILi2ELi4ELi3EEES15_NSS_INS5_IJS16_SF_EEENS5_IJSF_SB_EEEEEEENS4_39AutoVectorizingCopyWithAssumedAlignmentILi128EEENS4_14SM90_TMA_STOREES1Z_S21_S21_EEEvvEEEEvNT_6ParamsE)
        /*0a24*/ 	.short	0x0380
        /*0a26*/ 	.short	0x0800


	//----- nvinfo : EIATTR_SW_WAR
	.align		4
.L_56:
        /*0a28*/ 	.byte	0x04, 0x36
        /*0a2a*/ 	.short	(.L_58 - .L_57)
.L_57:
        /*0a2c*/ 	.word	0x00000008
.L_58:


//--------------------- .nv.callgraph             --------------------------
	.section	.nv.callgraph,"",@"SHT_CUDA_CALLGRAPH"
	.align	4
	.sectionentsize	8
	.align		4
        /*0000*/ 	.word	0x00000000
	.align		4
        /*0004*/ 	.word	0xffffffff
	.align		4
        /*0008*/ 	.word	index@(_ZN7cutlass13device_kernelINS_4gemm6kernel13GemmUniversalIN4cute5tupleIJiiiiEEENS1_10collective13CollectiveMmaINS1_35MainloopSm100TmaUmmaWarpSpecializedILi5ELi2ELi4ENS5_IJNS4_1CILi1EEENSA_ILi2EEESB_EEEEENS5_IJNSA_ILi64EEENSA_ILi256EEENSA_ILi32EEEEEEaNS5_IJlSB_lEEEaSJ_NS4_8TiledMMAINS4_8MMA_AtomIJNS4_15SM100_MMA_S8_SSIaaiLi64ELi256ELNS4_4UMMA5MajorE0ELSO_0ELNSN_8SaturateE0EEEEEENS4_6LayoutINS5_IJSB_SB_SB_EEENS5_IJNSA_ILi0EEESU_SU_EEEEENS5_IJNS4_10UnderscoreESX_SX_EEEEENS4_23SM90_TMA_LOAD_MULTICASTENS4_14ComposedLayoutINS4_7SwizzleILi1ELi4ELi3EEENS4_18smem_ptr_flag_bitsILi8EEENSS_INS5_IJNSA_ILi8EEESH_EEENS5_IJSH_SB_EEEEEEEvNS4_8identityENS4_13SM90_TMA_LOADES1A_vS1B_EENS_8epilogue10collective18CollectiveEpilogueINS1E_23Sm100TmaWarpSpecializedILi4ELi2ELi32ELb0ELb0EEEJSI_NS5_IJNSS_ISF_SB_EES1J_EEEaSJ_aSJ_NS1E_6fusion15FusionCallbacksIS1I_NS1L_17LinearCombinationIaiaiLNS_15FloatRoundStyleE2EEESI_S1K_JEEENS4_5SM1004TMEM4LOAD26SM100_TMEM_LOAD_16dp32b32xES1C_NS11_INS12_ILi2ELi4ELi3EEES15_NSS_INS5_IJS16_SF_EEENS5_IJSF_SB_EEEEEEENS4_39AutoVectorizingCopyWithAssumedAlignmentILi128EEENS4_14SM90_TMA_STOREES1Z_S21_S21_EEEvvEEEEvNT_6ParamsE)
	.align		4
        /*000c*/ 	.word	index@(__assertfail)
	.align		4
        /*0010*/ 	.word	0x00000000
	.align		4
        /*0014*/ 	.word	0xfffffffe
	.align		4
        /*0018*/ 	.word	0x00000000
	.align		4
        /*001c*/ 	.word	0xfffffffd
	.align		4
        /*0020*/ 	.word	0x00000000
	.align		4
        /*0024*/ 	.word	0xfffffffc


//--------------------- .nv.constant4             --------------------------
	.section	.nv.constant4,"a",@progbits
	.align	8
	.align		8
.nv.constant4:
        /*0000*/ 	.dword	__assertfail
	.align		8
        /*0008*/ 	.dword	__unnamed_1
	.align		8
        /*0010*/ 	.dword	__unnamed_2
	.align		8
        /*0018*/ 	.dword	__unnamed_3
	.align		8
        /*0020*/ 	.dword	_ZN40_INTERNAL_a6a333e2_4_k_cu_0a8bf7db_106094cuda3std3__45__cpo5beginE
	.align		8
        /*0028*/ 	.dword	_ZN40_INTERNAL_a6a333e2_4_k_cu_0a8bf7db_106094cuda3std3__45__cpo3endE
	.align		8
        /*0030*/ 	.dword	_ZN40_INTERNAL_a6a333e2_4_k_cu_0a8bf7db_106094cuda3std3__45__cpo6cbeginE
	.align		8
        /*0038*/ 	.dword	_ZN40_INTERNAL_a6a333e2_4_k_cu_0a8bf7db_106094cuda3std3__45__cpo4cendE
	.align		8
        /*0040*/ 	.dword	_ZN40_INTERNAL_a6a333e2_4_k_cu_0a8bf7db_106094cuda3std3__442_GLOBAL__N__a6a333e2_4_k_cu_0a8bf7db_106096ignoreE
	.align		8
        /*0048*/ 	.dword	_ZN40_INTERNAL_a6a333e2_4_k_cu_0a8bf7db_106094cuda3std3__419piecewise_constructE
	.align		8
        /*0050*/ 	.dword	_ZN40_INTERNAL_a6a333e2_4_k_cu_0a8bf7db_106094cuda3std3__48in_placeE
	.align		8
        /*0058*/ 	.dword	_ZN40_INTERNAL_a6a333e2_4_k_cu_0a8bf7db_106094cuda3std6ranges3__45__cpo4swapE
	.align		8
        /*0060*/ 	.dword	_ZN40_INTERNAL_a6a333e2_4_k_cu_0a8bf7db_106094cuda3std6ranges3__45__cpo9iter_moveE
	.align		8
        /*0068*/ 	.dword	_ZN40_INTERNAL_a6a333e2_4_k_cu_0a8bf7db_106094cute7productE
	.align		8
        /*0070*/ 	.dword	_ZN40_INTERNAL_a6a333e2_4_k_cu_0a8bf7db_106094cute1_E
	.align		8
        /*0078*/ 	.dword	$str$25
	.align		8
        /*0080*/ 	.dword	$str$26
	.align		8
        /*0088*/ 	.dword	$str$27
	.align		8
        /*0090*/ 	.dword	$str$28


//--------------------- .text._ZN7cutlass13device_kernelINS_4gemm6kernel13GemmUniversalIN4cute5tupleIJiiiiEEENS1_10collective13CollectiveMmaINS1_35MainloopSm100TmaUmmaWarpSpecializedILi5ELi2ELi4ENS5_IJNS4_1CILi1EEENSA_ILi2EEESB_EEEEENS5_IJNSA_ILi64EEENSA_ILi256EEENSA_ILi32EEEEEEaNS5_IJlSB_lEEEaSJ_NS4_8TiledMMAINS4_8MMA_AtomIJNS4_15SM100_MMA_S8_SSIaaiLi64ELi256ELNS4_4UMMA5MajorE0ELSO_0ELNSN_8SaturateE0EEEEEENS4_6LayoutINS5_IJSB_SB_SB_EEENS5_IJNSA_ILi0EEESU_SU_EEEEENS5_IJNS4_10UnderscoreESX_SX_EEEEENS4_23SM90_TMA_LOAD_MULTICASTENS4_14ComposedLayoutINS4_7SwizzleILi1ELi4ELi3EEENS4_18smem_ptr_flag_bitsILi8EEENSS_INS5_IJNSA_ILi8EEESH_EEENS5_IJSH_SB_EEEEEEEvNS4_8identityENS4_13SM90_TMA_LOADES1A_vS1B_EENS_8epilogue10collective18CollectiveEpilogueINS1E_23Sm100TmaWarpSpecializedILi4ELi2ELi32ELb0ELb0EEEJSI_NS5_IJNSS_ISF_SB_EES1J_EEEaSJ_aSJ_NS1E_6fusion15FusionCallbacksIS1I_NS1L_17LinearCombinationIaiaiLNS_15FloatRoundStyleE2EEESI_S1K_JEEENS4_5SM1004TMEM4LOAD26SM100_TMEM_LOAD_16dp32b32xES1C_NS11_INS12_ILi2ELi4ELi3EEES15_NSS_INS5_IJS16_SF_EEENS5_IJSF_SB_EEEEEEENS4_39AutoVectorizingCopyWithAssumedAlignmentILi128EEENS4_14SM90_TMA_STOREES1Z_S21_S21_EEEvvEEEEvNT_6ParamsE --------------------------
	.section	.text._ZN7cutlass13device_kernelINS_4gemm6kernel13GemmUniversalIN4cute5tupleIJiiiiEEENS1_10collective13CollectiveMmaINS1_35MainloopSm100TmaUmmaWarpSpecializedILi5ELi2ELi4ENS5_IJNS4_1CILi1EEENSA_ILi2EEESB_EEEEENS5_IJNSA_ILi64EEENSA_ILi256EEENSA_ILi32EEEEEEaNS5_IJlSB_lEEEaSJ_NS4_8TiledMMAINS4_8MMA_AtomIJNS4_15SM100_MMA_S8_SSIaaiLi64ELi256ELNS4_4UMMA5MajorE0ELSO_0ELNSN_8SaturateE0EEEEEENS4_6LayoutINS5_IJSB_SB_SB_EEENS5_IJNSA_ILi0EEESU_SU_EEEEENS5_IJNS4_10UnderscoreESX_SX_EEEEENS4_23SM90_TMA_LOAD_MULTICASTENS4_14ComposedLayoutINS4_7SwizzleILi1ELi4ELi3EEENS4_18smem_ptr_flag_bitsILi8EEENSS_INS5_IJNSA_ILi8EEESH_EEENS5_IJSH_SB_EEEEEEEvNS4_8identityENS4_13SM90_TMA_LOADES1A_vS1B_EENS_8epilogue10collective18CollectiveEpilogueINS1E_23Sm100TmaWarpSpecializedILi4ELi2ELi32ELb0ELb0EEEJSI_NS5_IJNSS_ISF_SB_EES1J_EEEaSJ_aSJ_NS1E_6fusion15FusionCallbacksIS1I_NS1L_17LinearCombinationIaiaiLNS_15FloatRoundStyleE2EEESI_S1K_JEEENS4_5SM1004TMEM4LOAD26SM100_TMEM_LOAD_16dp32b32xES1C_NS11_INS12_ILi2ELi4ELi3EEES15_NSS_INS5_IJS16_SF_EEENS5_IJSF_SB_EEEEEEENS4_39AutoVectorizingCopyWithAssumedAlignmentILi128EEENS4_14SM90_TMA_STOREES1Z_S21_S21_EEEvvEEEEvNT_6ParamsE,"ax",@progbits
	.align	128
.text._ZN7cutlass13device_kernelINS_4gemm6kernel13GemmUniversalIN4cute5tupleIJiiiiEEENS1_10collective13CollectiveMmaINS1_35MainloopSm100TmaUmmaWarpSpecializedILi5ELi2ELi4ENS5_IJNS4_1CILi1EEENSA_ILi2EEESB_EEEEENS5_IJNSA_ILi64EEENSA_ILi256EEENSA_ILi32EEEEEEaNS5_IJlSB_lEEEaSJ_NS4_8TiledMMAINS4_8MMA_AtomIJNS4_15SM100_MMA_S8_SSIaaiLi64ELi256ELNS4_4UMMA5MajorE0ELSO_0ELNSN_8SaturateE0EEEEEENS4_6LayoutINS5_IJSB_SB_SB_EEENS5_IJNSA_ILi0EEESU_SU_EEEEENS5_IJNS4_10UnderscoreESX_SX_EEEEENS4_23SM90_TMA_LOAD_MULTICASTENS4_14ComposedLayoutINS4_7SwizzleILi1ELi4ELi3EEENS4_18smem_ptr_flag_bitsILi8EEENSS_INS5_IJNSA_ILi8EEESH_EEENS5_IJSH_SB_EEEEEEEvNS4_8identityENS4_13SM90_TMA_LOADES1A_vS1B_EENS_8epilogue10collective18CollectiveEpilogueINS1E_23Sm100TmaWarpSpecializedILi4ELi2ELi32ELb0ELb0EEEJSI_NS5_IJNSS_ISF_SB_EES1J_EEEaSJ_aSJ_NS1E_6fusion15FusionCallbacksIS1I_NS1L_17LinearCombinationIaiaiLNS_15FloatRoundStyleE2EEESI_S1K_JEEENS4_5SM1004TMEM4LOAD26SM100_TMEM_LOAD_16dp32b32xES1C_NS11_INS12_ILi2ELi4ELi3EEES15_NSS_INS5_IJS16_SF_EEENS5_IJSF_SB_EEEEEEENS4_39AutoVectorizingCopyWithAssumedAlignmentILi128EEENS4_14SM90_TMA_STOREES1Z_S21_S21_EEEvvEEEEvNT_6ParamsE:
        .type           _ZN7cutlass13device_kernelINS_4gemm6kernel13GemmUniversalIN4cute5tupleIJiiiiEEENS1_10collective13CollectiveMmaINS1_35MainloopSm100TmaUmmaWarpSpecializedILi5ELi2ELi4ENS5_IJNS4_1CILi1EEENSA_ILi2EEESB_EEEEENS5_IJNSA_ILi64EEENSA_ILi256EEENSA_ILi32EEEEEEaNS5_IJlSB_lEEEaSJ_NS4_8TiledMMAINS4_8MMA_AtomIJNS4_15SM100_MMA_S8_SSIaaiLi64ELi256ELNS4_4UMMA5MajorE0ELSO_0ELNSN_8SaturateE0EEEEEENS4_6LayoutINS5_IJSB_SB_SB_EEENS5_IJNSA_ILi0EEESU_SU_EEEEENS5_IJNS4_10UnderscoreESX_SX_EEEEENS4_23SM90_TMA_LOAD_MULTICASTENS4_14ComposedLayoutINS4_7SwizzleILi1ELi4ELi3EEENS4_18smem_ptr_flag_bitsILi8EEENSS_INS5_IJNSA_ILi8EEESH_EEENS5_IJSH_SB_EEEEEEEvNS4_8identityENS4_13SM90_TMA_LOADES1A_vS1B_EENS_8epilogue10collective18CollectiveEpilogueINS1E_23Sm100TmaWarpSpecializedILi4ELi2ELi32ELb0ELb0EEEJSI_NS5_IJNSS_ISF_SB_EES1J_EEEaSJ_aSJ_NS1E_6fusion15FusionCallbacksIS1I_NS1L_17LinearCombinationIaiaiLNS_15FloatRoundStyleE2EEESI_S1K_JEEENS4_5SM1004TMEM4LOAD26SM100_TMEM_LOAD_16dp32b32xES1C_NS11_INS12_ILi2ELi4ELi3EEES15_NSS_INS5_IJS16_SF_EEENS5_IJSF_SB_EEEEEEENS4_39AutoVectorizingCopyWithAssumedAlignmentILi128EEENS4_14SM90_TMA_STOREES1Z_S21_S21_EEEvvEEEEvNT_6ParamsE,@function
        .size           _ZN7cutlass13device_kernelINS_4gemm6kernel13GemmUniversalIN4cute5tupleIJiiiiEEENS1_10collective13CollectiveMmaINS1_35MainloopSm100TmaUmmaWarpSpecializedILi5ELi2ELi4ENS5_IJNS4_1CILi1EEENSA_ILi2EEESB_EEEEENS5_IJNSA_ILi64EEENSA_ILi256EEENSA_ILi32EEEEEEaNS5_IJlSB_lEEEaSJ_NS4_8TiledMMAINS4_8MMA_AtomIJNS4_15SM100_MMA_S8_SSIaaiLi64ELi256ELNS4_4UMMA5MajorE0ELSO_0ELNSN_8SaturateE0EEEEEENS4_6LayoutINS5_IJSB_SB_SB_EEENS5_IJNSA_ILi0EEESU_SU_EEEEENS5_IJNS4_10UnderscoreESX_SX_EEEEENS4_23SM90_TMA_LOAD_MULTICASTENS4_14ComposedLayoutINS4_7SwizzleILi1ELi4ELi3EEENS4_18smem_ptr_flag_bitsILi8EEENSS_INS5_IJNSA_ILi8EEESH_EEENS5_IJSH_SB_EEEEEEEvNS4_8identityENS4_13SM90_TMA_LOADES1A_vS1B_EENS_8epilogue10collective18CollectiveEpilogueINS1E_23Sm100TmaWarpSpecializedILi4ELi2ELi32ELb0ELb0EEEJSI_NS5_IJNSS_ISF_SB_EES1J_EEEaSJ_aSJ_NS1E_6fusion15FusionCallbacksIS1I_NS1L_17LinearCombinationIaiaiLNS_15FloatRoundStyleE2EEESI_S1K_JEEENS4_5SM1004TMEM4LOAD26SM100_TMEM_LOAD_16dp32b32xES1C_NS11_INS12_ILi2ELi4ELi3EEES15_NSS_INS5_IJS16_SF_EEENS5_IJSF_SB_EEEEEEENS4_39AutoVectorizingCopyWithAssumedAlignmentILi128EEENS4_14SM90_TMA_STOREES1Z_S21_S21_EEEvvEEEEvNT_6ParamsE,(.L_x_180 - _ZN7cutlass13device_kernelINS_4gemm6kernel13GemmUniversalIN4cute5tupleIJiiiiEEENS1_10collective13CollectiveMmaINS1_35MainloopSm100TmaUmmaWarpSpecializedILi5ELi2ELi4ENS5_IJNS4_1CILi1EEENSA_ILi2EEESB_EEEEENS5_IJNSA_ILi64EEENSA_ILi256EEENSA_ILi32EEEEEEaNS5_IJlSB_lEEEaSJ_NS4_8TiledMMAINS4_8MMA_AtomIJNS4_15SM100_MMA_S8_SSIaaiLi64ELi256ELNS4_4UMMA5MajorE0ELSO_0ELNSN_8SaturateE0EEEEEENS4_6LayoutINS5_IJSB_SB_SB_EEENS5_IJNSA_ILi0EEESU_SU_EEEEENS5_IJNS4_10UnderscoreESX_SX_EEEEENS4_23SM90_TMA_LOAD_MULTICASTENS4_14ComposedLayoutINS4_7SwizzleILi1ELi4ELi3EEENS4_18smem_ptr_flag_bitsILi8EEENSS_INS5_IJNSA_ILi8EEESH_EEENS5_IJSH_SB_EEEEEEEvNS4_8identityENS4_13SM90_TMA_LOADES1A_vS1B_EENS_8epilogue10collective18CollectiveEpilogueINS1E_23Sm100TmaWarpSpecializedILi4ELi2ELi32ELb0ELb0EEEJSI_NS5_IJNSS_ISF_SB_EES1J_EEEaSJ_aSJ_NS1E_6fusion15FusionCallbacksIS1I_NS1L_17LinearCombinationIaiaiLNS_15FloatRoundStyleE2EEESI_S1K_JEEENS4_5SM1004TMEM4LOAD26SM100_TMEM_LOAD_16dp32b32xES1C_NS11_INS12_ILi2ELi4ELi3EEES15_NSS_INS5_IJS16_SF_EEENS5_IJSF_SB_EEEEEEENS4_39AutoVectorizingCopyWithAssumedAlignmentILi128EEENS4_14SM90_TMA_STOREES1Z_S21_S21_EEEvvEEEEvNT_6ParamsE)
        .other          _ZN7cutlass13device_kernelINS_4gemm6kernel13GemmUniversalIN4cute5tupleIJiiiiEEENS1_10collective13CollectiveMmaINS1_35MainloopSm100TmaUmmaWarpSpecializedILi5ELi2ELi4ENS5_IJNS4_1CILi1EEENSA_ILi2EEESB_EEEEENS5_IJNSA_ILi64EEENSA_ILi256EEENSA_ILi32EEEEEEaNS5_IJlSB_lEEEaSJ_NS4_8TiledMMAINS4_8MMA_AtomIJNS4_15SM100_MMA_S8_SSIaaiLi64ELi256ELNS4_4UMMA5MajorE0ELSO_0ELNSN_8SaturateE0EEEEEENS4_6LayoutINS5_IJSB_SB_SB_EEENS5_IJNSA_ILi0EEESU_SU_EEEEENS5_IJNS4_10UnderscoreESX_SX_EEEEENS4_23SM90_TMA_LOAD_MULTICASTENS4_14ComposedLayoutINS4_7SwizzleILi1ELi4ELi3EEENS4_18smem_ptr_flag_bitsILi8EEENSS_INS5_IJNSA_ILi8EEESH_EEENS5_IJSH_SB_EEEEEEEvNS4_8identityENS4_13SM90_TMA_LOADES1A_vS1B_EENS_8epilogue10collective18CollectiveEpilogueINS1E_23Sm100TmaWarpSpecializedILi4ELi2ELi32ELb0ELb0EEEJSI_NS5_IJNSS_ISF_SB_EES1J_EEEaSJ_aSJ_NS1E_6fusion15FusionCallbacksIS1I_NS1L_17LinearCombinationIaiaiLNS_15FloatRoundStyleE2EEESI_S1K_JEEENS4_5SM1004TMEM4LOAD26SM100_TMEM_LOAD_16dp32b32xES1C_NS11_INS12_ILi2ELi4ELi3EEES15_NSS_INS5_IJS16_SF_EEENS5_IJSF_SB_EEEEEEENS4_39AutoVectorizingCopyWithAssumedAlignmentILi128EEENS4_14SM90_TMA_STOREES1Z_S21_S21_EEEvvEEEEvNT_6ParamsE,@"STO_CUDA_ENTRY STV_DEFAULT"
_ZN7cutlass13device_kernelINS_4gemm6kernel13GemmUniversalIN4cute5tupleIJiiiiEEENS1_10collective13CollectiveMmaINS1_35MainloopSm100TmaUmmaWarpSpecializedILi5ELi2ELi4ENS5_IJNS4_1CILi1EEENSA_ILi2EEESB_EEEEENS5_IJNSA_ILi64EEENSA_ILi256EEENSA_ILi32EEEEEEaNS5_IJlSB_lEEEaSJ_NS4_8TiledMMAINS4_8MMA_AtomIJNS4_15SM100_MMA_S8_SSIaaiLi64ELi256ELNS4_4UMMA5MajorE0ELSO_0ELNSN_8SaturateE0EEEEEENS4_6LayoutINS5_IJSB_SB_SB_EEENS5_IJNSA_ILi0EEESU_SU_EEEEENS5_IJNS4_10UnderscoreESX_SX_EEEEENS4_23SM90_TMA_LOAD_MULTICASTENS4_14ComposedLayoutINS4_7SwizzleILi1ELi4ELi3EEENS4_18smem_ptr_flag_bitsILi8EEENSS_INS5_IJNSA_ILi8EEESH_EEENS5_IJSH_SB_EEEEEEEvNS4_8identityENS4_13SM90_TMA_LOADES1A_vS1B_EENS_8epilogue10collective18CollectiveEpilogueINS1E_23Sm100TmaWarpSpecializedILi4ELi2ELi32ELb0ELb0EEEJSI_NS5_IJNSS_ISF_SB_EES1J_EEEaSJ_aSJ_NS1E_6fusion15FusionCallbacksIS1I_NS1L_17LinearCombinationIaiaiLNS_15FloatRoundStyleE2EEESI_S1K_JEEENS4_5SM1004TMEM4LOAD26SM100_TMEM_LOAD_16dp32b32xES1C_NS11_INS12_ILi2ELi4ELi3EEES15_NSS_INS5_IJS16_SF_EEENS5_IJSF_SB_EEEEEEENS4_39AutoVectorizingCopyWithAssumedAlignmentILi128EEENS4_14SM90_TMA_STOREES1Z_S21_S21_EEEvvEEEEvNT_6ParamsE:
[----:B------:R-:W1:Y:S01]  /*0000*/  LDC R1, c[0x0][0x37c] ;  /* 0x0000df00ff017b82 */ /* 0x000e620000000800 */
[----:B------:R-:W2:Y:S01]  /*0010*/  S2R R85, SR_TID.X ;  /* 0x0000000000557919 */ /* 0x000ea20000002100 */
[----:B------:R-:W3:Y:S01]  /*0020*/  LDCU.64 UR8, c[0x0][0x890] ;  /* 0x00011200ff0877ac */ /* 0x000ee20008000a00 */
[----:B------:R-:W-:Y:S02]  /*0030*/  PRMT R74, RZ, 0x7610, R74 ;  /* 0x00007610ff4a7816 */ /* 0x000fe4000000004a */
[----:B------:R-:W-:Y:S01]  /*0040*/  ELECT P3, URZ, PT ;  /* 0x0000000000ff782f */ /* 0x000fe20003860000 */
[----:B---3--:R-:W-:-:S04]  /*0050*/  UISETP.NE.U32.AND UP0, UPT, UR8, URZ, UPT ;  /* 0x000000ff0800728c */ /* 0x008fc8000bf05070 */
[----:B------:R-:W-:Y:S01]  /*0060*/  UISETP.NE.AND.EX UP0, UPT, UR9, URZ, UPT, UP0 ;  /* 0x000000ff0900728c */ /* 0x000fe2000bf05300 */
[----:B--2---:R-:W-:-:S05]  /*0070*/  SHF.R.U32.HI R75, RZ, 0x5, R85 ;  /* 0x00000005ff4b7819 */ /* 0x004fca0000011655 */
[----:B------:R-:W2:Y:S02]  /*0080*/  SHFL.IDX PT, R0, R75, RZ, 0x1f ;  /* 0x00001fff4b007589 */ /* 0x000ea400000e0000 */
[----:B--2---:R-:W-:Y:S01]  /*0090*/  R2UR UR17, R0 ;  /* 0x00000000001172ca */ /* 0x004fe200000e0000 */
[----:B-1----:R-:W-:-:S14]  /*00a0*/  BRA.U UP0, `(.L_x_0) ;  /* 0x0000000100307547 */ /* 0x002fdc000b800000 */
[----:B------:R-:W1:Y:S02]  /*00b0*/  LDCU.64 UR4, c[0x0][0x888] ;  /* 0x00011100ff0477ac */ /* 0x000e640008000a00 */
[----:B-1----:R-:W-:-:S04]  /*00c0*/  UISETP.NE.U32.AND UP0, UPT, UR4, URZ, UPT ;  /* 0x000000ff0400728c */ /* 0x002fc8000bf05070 */
[----:B------:R-:W-:-:S09]  /*00d0*/  UISETP.NE.AND.EX UP0, UPT, UR5, URZ, UPT, UP0 ;  /* 0x000000ff0500728c */ /* 0x000fd2000bf05300 */
[----:B------:R-:W-:Y:S05]  /*00e0*/  BRA.U !UP0, `(.L_x_1) ;  /* 0x0000000108147547 */ /* 0x000fea000b800000 */
[----:B------:R-:W1:Y:S01]  /*00f0*/  LDC.64 R40, c[0x0][0x888] ;  /* 0x00022200ff287b82 */ /* 0x000e620000000a00 */
[----:B------:R-:W1:Y:S02]  /*0100*/  LDCU.64 UR4, c[0x0][0x358] ;  /* 0x00006b00ff0477ac */ /* 0x000e640008000a00 */
[----:B-1----:R1:W5:Y:S01]  /*0110*/  LDG.E R40, desc[UR4][R40.64] ;  /* 0x0000000428287981 */ /* 0x002362000c1e1900 */
[----:B------:R-:W-:Y:S01]  /*0120*/  HFMA2 R74, -RZ, RZ, 0, 5.9604644775390625e-08 ;  /* 0x00000001ff4a7431 */ /* 0x000fe200000001ff */
[----:B------:R-:W-:Y:S05]  /*0130*/  BRA `(.L_x_0) ;  /* 0x00000000000c7947 */ /* 0x000fea0003800000 */
.L_x_1:
[----:B------:R-:W1:Y:S01]  /*0140*/  LDCU UR4, c[0x0][0x880] ;  /* 0x00011000ff0477ac */ /* 0x000e620008000800 */
[----:B------:R-:W-:Y:S01]  /*0150*/  HFMA2 R74, -RZ, RZ, 0, 5.9604644775390625e-08 ;  /* 0x00000001ff4a7431 */ /* 0x000fe200000001ff */
[----:B-1----:R-:W-:-:S07]  /*0160*/  MOV R40, UR4 ;  /* 0x0000000400287c02 */ /* 0x002fce0008000f00 */
.L_x_0:
[----:B------:R-:W2:Y:S02]  /*0170*/  LDCU.64 UR4, c[0x0][0x8b0] ;  /* 0x00011600ff0477ac */ /* 0x000ea40008000a00 */
[----:B--2---:R-:W-:-:S04]  /*0180*/  UISETP.NE.U32.AND UP0, UPT, UR4, URZ, UPT ;  /* 0x000000ff0400728c */ /* 0x004fc8000bf05070 */
[----:B------:R-:W-:-:S09]  /*0190*/  UISETP.NE.AND.EX UP0, UPT, UR5, URZ, UPT, UP0 ;  /* 0x000000ff0500728c */ /* 0x000fd2000bf05300 */
[----:B------:R-:W-:Y:S05]  /*01a0*/  BRA.U UP0, `(.L_x_2) ;  /* 0x0000000100287547 */ /* 0x000fea000b800000 */
[----:B------:R-:W2:Y:S02]  /*01b0*/  LDCU.64 UR4, c[0x0][0x8a8] ;  /* 0x00011500ff0477ac */ /* 0x000ea40008000a00 */
[----:B--2---:R-:W-:-:S04]  /*01c0*/  UISETP.NE.U32.AND UP0, UPT, UR4, URZ, UPT ;  /* 0x000000ff0400728c */ /* 0x004fc8000bf05070 */
[----:B------:R-:W-:-:S09]  /*01d0*/  UISETP.NE.AND.EX UP0, UPT, UR5, URZ, UPT, UP0 ;  /* 0x000000ff0500728c */ /* 0x000fd2000bf05300 */
[----:B------:R-:W-:Y:S05]  /*01e0*/  BRA.U !UP0, `(.L_x_3) ;  /* 0x0000000108107547 */ /* 0x000fea000b800000 */
[----:B------:R-:W2:Y:S01]  /*01f0*/  LDC.64 R38, c[0x0][0x8a8] ;  /* 0x00022a00ff267b82 */ /* 0x000ea20000000a00 */
[----:B------:R-:W2:Y:S02]  /*0200*/  LDCU.64 UR4, c[0x0][0x358] ;  /* 0x00006b00ff0477ac */ /* 0x000ea40008000a00 */
[----:B--2---:R2:W5:Y:S01]  /*0210*/  LDG.E R38, desc[UR4][R38.64] ;  /* 0x0000000426267981 */ /* 0x004562000c1e1900 */
[----:B------:R-:W-:Y:S05]  /*0220*/  BRA `(.L_x_2) ;  /* 0x0000000000087947 */ /* 0x000fea0003800000 */
.L_x_3:
[----:B------:R-:W2:Y:S02]  /*0230*/  LDCU UR4, c[0x0][0x8a0] ;  /* 0x00011400ff0477ac */ /* 0x000ea40008000800 */
[----:B--2---:R-:W-:Y:S02]  /*0240*/  MOV R38, UR4 ;  /* 0x0000000400267c02 */ /* 0x004fe40008000f00 */
.L_x_2:
[----:B------:R-:W-:Y:S01]  /*0250*/  IMAD.U32 R0, RZ, RZ, UR17 ;  /* 0x00000011ff007e24 */ /* 0x000fe2000f8e00ff */
[----:B------:R-:W-:Y:S04]  /*0260*/  BSSY.RECONVERGENT B0, `(.L_x_4) ;  /* 0x000000c000007945 */ /* 0x000fe80003800200 */
[C---:B------:R-:W-:Y:S02]  /*0270*/  ISETP.NE.OR P1, PT, R0.reuse, 0x1, !P3 ;  /* 0x000000010000780c */ /* 0x040fe40005f25670 */
[----:B------:R-:W-:-:S11]  /*0280*/  ISETP.NE.OR P0, PT, R0, 0x3, !P3 ;  /* 0x000000030000780c */ /* 0x000fd60005f05670 */
[----:B------:R-:W-:Y:S05]  /*0290*/  @P1 BRA `(.L_x_5) ;  /* 0x0000000000201947 */ /* 0x000fea0003800000 */
[----:B------:R-:W3:Y:S02]  /*02a0*/  LDCU.64 UR4, c[0x0][0x348] ;  /* 0x00006900ff0477ac */ /* 0x000ee40008000a00 */
[----:B---3--:R-:W-:Y:S02]  /*02b0*/  UIADD3 UR6, UP1, UPT, UR4, 0x80, URZ ;  /* 0x0000008004067890 */ /* 0x008fe4000ff3e0ff */
[----:B------:R-:W-:Y:S02]  /*02c0*/  UIADD3 UR4, UP0, UPT, UR4, 0x180, URZ ;  /* 0x0000018004047890 */ /* 0x000fe4000ff1e0ff */
[----:B------:R-:W-:Y:S02]  /*02d0*/  UIADD3.X UR7, UPT, UPT, URZ, UR5, URZ, UP1, !UPT ;  /* 0x00000005ff077290 */ /* 0x000fe40008ffe4ff */
[----:B------:R-:W-:-:S07]  /*02e0*/  UIADD3.X UR5, UPT, UPT, URZ, UR5, URZ, UP0, !UPT ;  /* 0x00000005ff057290 */ /* 0x000fce00087fe4ff */
[----:B------:R3:W-:Y:S02]  /*02f0*/  UTMACCTL.PF [UR6] ;  /* 0x00000000060079b9 */ /* 0x0007e40008040000 */
[----:B------:R3:W-:Y:S02]  /*0300*/  UTMACCTL.PF [UR4] ;  /* 0x00000000040079b9 */ /* 0x0007e40008040000 */
[----:B---3--:R-:W-:Y:S01]  /*0310*/  NOP ;  /* 0x0000000000007918 */ /* 0x008fe20000000000 */
.L_x_5:
[----:B------:R-:W-:Y:S05]  /*0320*/  BSYNC.RECONVERGENT B0 ;  /* 0x0000000000007941 */ /* 0x000fea0003800200 */
.L_x_4:
[----:B------:R-:W-:Y:S04]  /*0330*/  BSSY.RECONVERGENT B0, `(.L_x_6) ;  /* 0x000000a000007945 */ /* 0x000fe80003800200 */
        /* <DEDUP_REMOVED lines=9> */
.L_x_7:
[----:B------:R-:W-:Y:S05]  /*03d0*/  BSYNC.RECONVERGENT B0 ;  /* 0x0000000000007941 */ /* 0x000fea0003800200 */
.L_x_6:
[----:B------:R-:W3:Y:S01]  /*03e0*/  LDCU.64 UR4, c[0x0][0x888] ;  /* 0x00011100ff0477ac */ /* 0x000ee20008000a00 */
[----:B------:R-:W-:Y:S02]  /*03f0*/  UISETP.EQ.U32.AND UP1, UPT, UR8, URZ, UPT ;  /* 0x000000ff0800728c */ /* 0x000fe4000bf22070 */
[----:B------:R-:W-:Y:S02]  /*0400*/  UPLOP3.LUT UP3, UPT, UPT, UPT, UPT, 0x80, 0x8 ;  /* 0x000000000008789c */ /* 0x000fe40003f6f070 */
[----:B---3--:R-:W-:-:S04]  /*0410*/  UISETP.NE.U32.AND UP0, UPT, UR4, URZ, UPT ;  /* 0x000000ff0400728c */ /* 0x008fc8000bf05070 */
[----:B------:R-:W-:-:S04]  /*0420*/  UISETP.NE.AND.EX UP0, UPT, UR5, URZ, UPT, UP0 ;  /* 0x000000ff0500728c */ /* 0x000fc8000bf05300 */
[----:B------:R-:W-:-:S04]  /*0430*/  UISETP.EQ.OR.EX UP2, UPT, UR9, URZ, !UP0, UP1 ;  /* 0x000000ff0900728c */ /* 0x000fc8000c742710 */
[----:B------:R-:W-:-:S06]  /*0440*/  UP2UR UR4, UPR, URZ, 0x4 ;  /* 0x00000004ff047883 */ /* 0x000fcc0008000000 */
[----:B------:R-:W-:Y:S01]  /*0450*/  MOV R78, UR4 ;  /* 0x00000004004e7c02 */ /* 0x000fe20008000f00 */
[----:B------:R-:W-:Y:S06]  /*0460*/  BRA.U !UP2, `(.L_x_8) ;  /* 0x000000010a207547 */ /* 0x000fec000b800000 */
[----:B-----5:R-:W-:Y:S01]  /*0470*/  R2UR UR5, R40 ;  /* 0x00000000280572ca */ /* 0x020fe200000e0000 */
[----:B------:R-:W-:Y:S02]  /*0480*/  UISETP.NE.U32.AND UP1, UPT, UR8, URZ, UPT ;  /* 0x000000ff0800728c */ /* 0x000fe4000bf25070 */
[----:B------:R-:W-:Y:S02]  /*0490*/  USEL UR4, URZ, 0xffffffff, UP0 ;  /* 0xffffffffff047887 */ /* 0x000fe40008000000 */
[----:B------:R-:W-:-:S08]  /*04a0*/  UISETP.NE.AND.EX UP1, UPT, UR9, URZ, UPT, UP1 ;  /* 0x000000ff0900728c */ /* 0x000fd0000bf25310 */
[----:B------:R-:W-:-:S04]  /*04b0*/  UISETP.NE.AND UP0, UPT, UR5, URZ, UPT ;  /* 0x000000ff0500728c */ /* 0x000fc8000bf05270 */
[----:B------:R-:W-:-:S04]  /*04c0*/  @!UP1 USEL UR4, URZ, 0xffffffff, UP0 ;  /* 0xffffffffff049887 */ /* 0x000fc80008000000 */
[----:B------:R-:W-:-:S04]  /*04d0*/  ULOP3.LUT UR4, UR4, 0x1, URZ, 0xc0, !UPT ;  /* 0x0000000104047892 */ /* 0x000fc8000f8ec0ff */
[----:B------:R-:W-:-:S11]  /*04e0*/  UISETP.NE.U32.AND UP3, UPT, UR4, 0x1, UPT ;  /* 0x000000010400788c */ /* 0x000fd6000bf65070 */
.L_x_8:
[----:B------:R-:W3:Y:S01]  /*04f0*/  SHFL.IDX PT, R2, R75, RZ, 0x1f ;  /* 0x00001fff4b027589 */ /* 0x000ee200000e0000 */
[----:B------:R-:W-:-:S04]  /*0500*/  UISETP.NE.AND UP0, UPT, UR17, 0x2, UPT ;  /* 0x000000021100788c */ /* 0x000fc8000bf05270 */
[----:B------:R-:W-:Y:S01]  /*0510*/  USEL UR43, URZ, 0x1, UP0 ;  /* 0x00000001ff2b7887 */ /* 0x000fe20008000000 */
[----:B---3--:R-:W-:-:S13]  /*0520*/  ISETP.NE.AND P0, PT, R2, RZ, PT ;  /* 0x000000ff0200720c */ /* 0x008fda0003f05270 */
[----:B------:R-:W-:Y:S05]  /*0530*/  @P0 BRA `(.L_x_9) ;  /* 0x0000000000600947 */ /* 0x000fea0003800000 */
[----:B------:R-:W3:Y:S01]  /*0540*/  S2UR UR4, SR_CgaCtaId ;  /* 0x00000000000479c3 */ /* 0x000ee20000008800 */
[----:B------:R-:W-:Y:S01]  /*0550*/  UMOV UR5, 0x400 ;  /* 0x0000040000057882 */ /* 0x000fe20000000000 */
[----:B------:R-:W-:Y:S01]  /*0560*/  UMOV UR8, 0x1 ;  /* 0x0000000100087882 */ /* 0x000fe20000000000 */
[----:B------:R-:W-:Y:S01]  /*0570*/  UMOV UR6, 0x2 ;  /* 0x0000000200067882 */ /* 0x000fe20000000000 */
[----:B------:R-:W-:-:S04]  /*0580*/  UIADD3 UR8, UPT, UPT, -UR8, 0x100000, URZ ;  /* 0x0010000008087890 */ /* 0x000fc8000fffe1ff */
[----:B------:R-:W-:Y:S02]  /*0590*/  USHF.L.U32 UR9, UR8, 0xb, URZ ;  /* 0x0000000b08097899 */ /* 0x000fe400080006ff */
[----:B------:R-:W-:Y:S02]  /*05a0*/  USHF.L.U32 UR8, UR8, 0x1, URZ ;  /* 0x0000000108087899 */ /* 0x000fe400080006ff */
[----:B------:R-:W-:-:S04]  /*05b0*/  UIADD3 UR6, UPT, UPT, -UR6, 0x100000, URZ ;  /* 0x0010000006067890 */ /* 0x000fc8000fffe1ff */
[----:B------:R-:W-:Y:S02]  /*05c0*/  USHF.L.U32 UR7, UR6, 0xb, URZ ;  /* 0x0000000b06077899 */ /* 0x000fe400080006ff */
[----:B------:R-:W-:Y:S01]  /*05d0*/  USHF.L.U32 UR6, UR6, 0x1, URZ ;  /* 0x0000000106067899 */ /* 0x000fe200080006ff */
[----:B------:R-:W-:Y:S01]  /*05e0*/  ELECT P0, URZ, PT ;  /* 0x0000000000ff782f */ /* 0x000fe20003800000 */
[----:B---3--:R-:W-:Y:S01]  /*05f0*/  ULEA UR4, UR4, UR5, 0x18 ;  /* 0x0000000504047291 */ /* 0x008fe2000f8ec0ff */
[----:B------:R-:W3:Y:S11]  /*0600*/  FENCE.VIEW.ASYNC.S ;  /* 0x00000000000073c6 */ /* 0x000ef60000000000 */
[----:B---3--:R3:W4:Y:S01]  /*0610*/  SYNCS.EXCH.64 URZ, [UR4], UR8 ;  /* 0x0000000804ff75b2 */ /* 0x0087220008000100 */
[----:B------:R3:W1:Y:S01]  /*0620*/  SYNCS.EXCH.64 URZ, [UR4+0x28], UR6 ;  /* 0x0000280604ff75b2 */ /* 0x0006620008000100 */
        /* <DEDUP_REMOVED lines=8> */
[----:B------:R-:W-:Y:S01]  /*06b0*/  NOP ;  /* 0x0000000000007918 */ /* 0x000fe20000000000 */
.L_x_9:
[----:B------:R-:W2:Y:S01]  /*06c0*/  SHFL.IDX PT, R2, R75, RZ, 0x1f ;  /* 0x00001fff4b027589 */ /* 0x000ea200000e0000 */
[----:B------:R-:W-:Y:S01]  /*06d0*/  NOP ;  /* 0x0000000000007918 */ /* 0x000fe20000000000 */
[----:B--2---:R-:W-:-:S13]  /*06e0*/  ISETP.NE.AND P0, PT, R2, 0x1, PT ;  /* 0x000000010200780c */ /* 0x004fda0003f05270 */
[----:B------:R-:W-:Y:S05]  /*06f0*/  @P0 BRA `(.L_x_10) ;  /* 0x0000000000580947 */ /* 0x000fea0003800000 */
[----:B---3--:R-:W2:Y:S01]  /*0700*/  S2UR UR4, SR_CgaCtaId ;  /* 0x00000000000479c3 */ /* 0x008ea20000008800 */
        /* <DEDUP_REMOVED lines=10> */
[----:B--2---:R-:W-:Y:S01]  /*07b0*/  ULEA UR4, UR4, UR5, 0x18 ;  /* 0x0000000504047291 */ /* 0x004fe2000f8ec0ff */
[----:B------:R-:W2:Y:S11]  /*07c0*/  FENCE.VIEW.ASYNC.S ;  /* 0x00000000000073c6 */ /* 0x000eb60000000000 */
[----:B--2---:R2:W3:Y:S01]  /*07d0*/  SYNCS.EXCH.64 URZ, [UR4+0x50], UR8 ;  /* 0x0000500804ff75b2 */ /* 0x0044e20008000100 */
        /* <DEDUP_REMOVED lines=8> */
.L_x_10:
[----:B------:R-:W4:Y:S01]  /*0860*/  SHFL.IDX PT, R2, R75, RZ, 0x1f ;  /* 0x00001fff4b027589 */ /* 0x000f2200000e0000 */
[----:B------:R-:W-:Y:S01]  /*0870*/  NOP ;  /* 0x0000000000007918 */ /* 0x000fe20000000000 */
[----:B----4-:R-:W-:-:S13]  /*0880*/  ISETP.NE.AND P0, PT, R2, 0x3, PT ;  /* 0x000000030200780c */ /* 0x010fda0003f05270 */
[----:B------:R-:W-:Y:S05]  /*0890*/  @P0 BRA `(.L_x_11) ;  /* 0x0000000000300947 */ /* 0x000fea0003800000 */
[----:B--23--:R-:W2:Y:S01]  /*08a0*/  S2UR UR6, SR_CgaCtaId ;  /* 0x00000000000679c3 */ /* 0x00cea20000008800 */
[----:B------:R-:W-:Y:S01]  /*08b0*/  UMOV UR4, 0x400 ;  /* 0x0000040000047882 */ /* 0x000fe20000000000 */
[----:B------:R-:W-:Y:S01]  /*08c0*/  UMOV UR5, 0x20 ;  /* 0x0000002000057882 */ /* 0x000fe20000000000 */
[----:B------:R-:W-:Y:S01]  /*08d0*/  ELECT P0, URZ, PT ;  /* 0x0000000000ff782f */ /* 0x000fe20003800000 */
[----:B--2---:R-:W-:Y:S02]  /*08e0*/  ULEA UR6, UR6, UR4, 0x18 ;  /* 0x0000000406067291 */ /* 0x004fe4000f8ec0ff */
[----:B------:R-:W-:-:S04]  /*08f0*/  UIADD3 UR4, UPT, UPT, -UR5, 0x100000, URZ ;  /* 0x0010000005047890 */ /* 0x000fc8000fffe1ff */
[----:B------:R-:W-:Y:S02]  /*0900*/  USHF.L.U32 UR5, UR4, 0xb, URZ ;  /* 0x0000000b04057899 */ /* 0x000fe400080006ff */
[----:B------:R-:W-:Y:S01]  /*0910*/  USHF.L.U32 UR4, UR4, 0x1, URZ ;  /* 0x0000000104047899 */ /* 0x000fe200080006ff */
[----:B------:R-:W2:Y:S11]  /*0920*/  FENCE.VIEW.ASYNC.S ;  /* 0x00000000000073c6 */ /* 0x000eb60000000000 */
[----:B--2---:R4:W2:Y:S01]  /*0930*/  SYNCS.EXCH.64 URZ, [UR6+0x90], UR4 ;  /* 0x0000900406ff75b2 */ /* 0x0048a20008000100 */
[----:B------:R4:W3:Y:S02]  /*0940*/  SYNCS.EXCH.64 URZ, [UR6+0x98], UR4 ;  /* 0x0000980406ff75b2 */ /* 0x0008e40008000100 */
[----:B----4-:R-:W-:Y:S01]  /*0950*/  NOP ;  /* 0x0000000000007918 */ /* 0x010fe20000000000 */
.L_x_11:
[----:B------:R-:W4:Y:S01]  /*0960*/  SHFL.IDX PT, R2, R75, RZ, 0x1f ;  /* 0x00001fff4b027589 */ /* 0x000f2200000e0000 */
[----:B------:R-:W-:Y:S01]  /*0970*/  NOP ;  /* 0x0000000000007918 */ /* 0x000fe20000000000 */
[----:B----4-:R-:W-:-:S13]  /*0980*/  ISETP.NE.AND P0, PT, R2, 0x4, PT ;  /* 0x000000040200780c */ /* 0x010fda0003f05270 */
[----:B------:R-:W-:Y:S05]  /*0990*/  @P0 BRA `(.L_x_12) ;  /* 0x00000000004c0947 */ /* 0x000fea0003800000 */
[----:B--23--:R-:W2:Y:S01]  /*09a0*/  S2UR UR6, SR_CgaCtaId ;  /* 0x00000000000679c3 */ /* 0x00cea20000008800 */
[----:B------:R-:W-:Y:S01]  /*09b0*/  UMOV UR4, 0x1e0 ;  /* 0x000001e000047882 */ /* 0x000fe20000000000 */
[----:B------:R-:W-:Y:S01]  /*09c0*/  UMOV UR5, 0x400 ;  /* 0x0000040000057882 */ /* 0x000fe20000000000 */
[----:B------:R-:W-:Y:S01]  /*09d0*/  USEL UR4, UR4, 0x1a0, UP3 ;  /* 0x000001a004047887 */ /* 0x000fe20009800000 */
[----:B------:R-:W-:Y:S01]  /*09e0*/  UMOV UR8, 0x1 ;  /* 0x0000000100087882 */ /* 0x000fe20000000000 */
[----:B------:R-:W-:Y:S01]  /*09f0*/  ELECT P0, URZ, PT ;  /* 0x0000000000ff782f */ /* 0x000fe20003800000 */
[----:B------:R-:W-:-:S04]  /*0a00*/  UIADD3 UR8, UPT, UPT, -UR8, 0x100000, URZ ;  /* 0x0010000008087890 */ /* 0x000fc8000fffe1ff */
[----:B------:R-:W-:Y:S02]  /*0a10*/  USHF.L.U32 UR9, UR8, 0xb, URZ ;  /* 0x0000000b08097899 */ /* 0x000fe400080006ff */
[----:B------:R-:W-:Y:S02]  /*0a20*/  USHF.L.U32 UR8, UR8, 0x1, URZ ;  /* 0x0000000108087899 */ /* 0x000fe400080006ff */
[----:B--2---:R-:W-:Y:S02]  /*0a30*/  ULEA UR6, UR6, UR5, 0x18 ;  /* 0x0000000506067291 */ /* 0x004fe4000f8ec0ff */
[----:B------:R-:W-:-:S04]  /*0a40*/  UIADD3 UR4, UPT, UPT, -UR4, 0x100000, URZ ;  /* 0x0010000004047890 */ /* 0x000fc8000fffe1ff */
[----:B------:R-:W-:Y:S02]  /*0a50*/  USHF.L.U32 UR5, UR4, 0xb, URZ ;  /* 0x0000000b04057899 */ /* 0x000fe400080006ff */
[----:B------:R-:W-:Y:S01]  /*0a60*/  USHF.L.U32 UR4, UR4, 0x1, URZ ;  /* 0x0000000104047899 */ /* 0x000fe200080006ff */
[----:B------:R-:W2:Y:S03]  /*0a70*/  FENCE.VIEW.ASYNC.S ;  /* 0x00000000000073c6 */ /* 0x000ea60000000000 */
[----:B--2---:R4:W2:Y:S08]  /*0a80*/  SYNCS.EXCH.64 URZ, [UR6+0xa0], UR8 ;  /* 0x0000a00806ff75b2 */ /* 0x0048b00008000100 */
[----:B------:R4:W3:Y:S01]  /*0a90*/  SYNCS.EXCH.64 URZ, [UR6+0xb0], UR4 ;  /* 0x0000b00406ff75b2 */ /* 0x0008e20008000100 */
[----:B------:R4:W1:Y:S01]  /*0aa0*/  SYNCS.EXCH.64 URZ, [UR6+0xa8], UR8 ;  /* 0x0000a80806ff75b2 */ /* 0x0008620008000100 */
[----:B------:R4:W1:Y:S02]  /*0ab0*/  SYNCS.EXCH.64 URZ, [UR6+0xb8], UR4 ;  /* 0x0000b80406ff75b2 */ /* 0x0008640008000100 */
[----:B----4-:R-:W-:Y:S01]  /*0ac0*/  NOP ;  /* 0x0000000000007918 */ /* 0x010fe20000000000 */
.L_x_12:
[----:B------:R-:W4:Y:S01]  /*0ad0*/  SHFL.IDX PT, R2, R75, RZ, 0x1f ;  /* 0x00001fff4b027589 */ /* 0x000f2200000e0000 */
[----:B------:R-:W-:Y:S01]  /*0ae0*/  NOP ;  /* 0x0000000000007918 */ /* 0x000fe20000000000 */
[----:B----4-:R-:W-:-:S13]  /*0af0*/  ISETP.NE.AND P0, PT, R2, 0x5, PT ;  /* 0x000000050200780c */ /* 0x010fda0003f05270 */
[----:B------:R-:W-:Y:S05]  /*0b00*/  @P0 BRA `(.L_x_13) ;  /* 0x0000000000580947 */ /* 0x000fea0003800000 */
[----:B--23--:R-:W2:Y:S01]  /*0b10*/  S2UR UR4, SR_CgaCtaId ;  /* 0x00000000000479c3 */ /* 0x00cea20000008800 */
        /* <DEDUP_REMOVED lines=12> */
[----:B--2---:R4:W2:Y:S01]  /*0be0*/  SYNCS.EXCH.64 URZ, [UR4+0xc0], UR8 ;  /* 0x0000c00804ff75b2 */ /* 0x0048a20008000100 */
[----:B------:R4:W3:Y:S01]  /*0bf0*/  SYNCS.EXCH.64 URZ, [UR4+0xe0], UR6 ;  /* 0x0000e00604ff75b2 */ /* 0x0008e20008000100 */
[----:B------:R4:W1:Y:S01]  /*0c00*/  SYNCS.EXCH.64 URZ, [UR4+0xc8], UR8 ;  /* 0x0000c80804ff75b2 */ /* 0x0008620008000100 */
[----:B------:R4:W1:Y:S01]  /*0c10*/  SYNCS.EXCH.64 URZ, [UR4+0xe8], UR6 ;  /* 0x0000e80604ff75b2 */ /* 0x0008620008000100 */
[----:B------:R4:W1:Y:S01]  /*0c20*/  SYNCS.EXCH.64 URZ, [UR4+0xd0], UR8 ;  /* 0x0000d00804ff75b2 */ /* 0x0008620008000100 */
[----:B------:R4:W1:Y:S01]  /*0c30*/  SYNCS.EXCH.64 URZ, [UR4+0xf0], UR6 ;  /* 0x0000f00604ff75b2 */ /* 0x0008620008000100 */
[----:B------:R4:W1:Y:S01]  /*0c40*/  SYNCS.EXCH.64 URZ, [UR4+0xd8], UR8 ;  /* 0x0000d80804ff75b2 */ /* 0x0008620008000100 */
[----:B------:R4:W1:Y:S02]  /*0c50*/  SYNCS.EXCH.64 URZ, [UR4+0xf8], UR6 ;  /* 0x0000f80604ff75b2 */ /* 0x0008640008000100 */
[----:B----4-:R-:W-:Y:S01]  /*0c60*/  NOP ;  /* 0x0000000000007918 */ /* 0x010fe20000000000 */
.L_x_13:
[----:B------:R-:W4:Y:S01]  /*0c70*/  SHFL.IDX PT, R2, R75, RZ, 0x1f ;  /* 0x00001fff4b027589 */ /* 0x000f2200000e0000 */
[----:B------:R-:W1:Y:S01]  /*0c80*/  S2UR UR45, SR_CgaCtaId ;  /* 0x00000000002d79c3 */ /* 0x000e620000008800 */
[----:B------:R-:W-:Y:S01]  /*0c90*/  NOP ;  /* 0x0000000000007918 */ /* 0x000fe20000000000 */
[----:B----4-:R-:W-:-:S13]  /*0ca0*/  ISETP.NE.AND P0, PT, R2, 0x3, PT ;  /* 0x000000030200780c */ /* 0x010fda0003f05270 */
[----:B-1----:R-:W-:Y:S05]  /*0cb0*/  @P0 BRA `(.L_x_14) ;  /* 0x0000000000340947 */ /* 0x002fea0003800000 */
[----:B--23--:R-:W-:Y:S01]  /*0cc0*/  UMOV UR4, 0x400 ;  /* 0x0000040000047882 */ /* 0x00cfe20000000000 */
[----:B------:R-:W-:Y:S01]  /*0cd0*/  UMOV UR6, 0x20 ;  /* 0x0000002000067882 */ /* 0x000fe20000000000 */
[----:B------:R-:W-:Y:S02]  /*0ce0*/  ULEA UR4, UR45, UR4, 0x18 ;  /* 0x000000042d047291 */ /* 0x000fe4000f8ec0ff */
[----:B------:R-:W-:-:S04]  /*0cf0*/  UIADD3 UR6, UPT, UPT, -UR6, 0x100000, URZ ;  /* 0x0010000006067890 */ /* 0x000fc8000fffe1ff */
[----:B------:R-:W-:Y:S02]  /*0d00*/  USHF.L.U32 UR7, UR6, 0xb, URZ ;  /* 0x0000000b06077899 */ /* 0x000fe400080006ff */
[----:B------:R-:W-:Y:S01]  /*0d10*/  USHF.L.U32 UR6, UR6, 0x1, URZ ;  /* 0x0000000106067899 */ /* 0x000fe200080006ff */
[----:B------:R-:W-:Y:S01]  /*0d20*/  ELECT P0, URZ, PT ;  /* 0x0000000000ff782f */ /* 0x000fe20003800000 */
[----:B------:R-:W1:Y:S10]  /*0d30*/  FENCE.VIEW.ASYNC.S ;  /* 0x00000000000073c6 */ /* 0x000e740000000000 */
[----:B-1----:R1:W4:Y:S01]  /*0d40*/  SYNCS.EXCH.64 URZ, [UR4+0x100], UR6 ;  /* 0x0001000604ff75b2 */ /* 0x0023220008000100 */
[----:B------:R1:W2:Y:S01]  /*0d50*/  SYNCS.EXCH.64 URZ, [UR4+0x110], UR6 ;  /* 0x0001100604ff75b2 */ /* 0x0002a20008000100 */
[----:B------:R1:W3:Y:S01]  /*0d60*/  SYNCS.EXCH.64 URZ, [UR4+0x108], UR6 ;  /* 0x0001080604ff75b2 */ /* 0x0002e20008000100 */
[----:B------:R1:W1:Y:S01]  /*0d70*/  SYNCS.EXCH.64 URZ, [UR4+0x118], UR6 ;  /* 0x0001180604ff75b2 */ /* 0x0002620008000100 */
[----:B------:R-:W-:Y:S01]  /*0d80*/  NOP ;  /* 0x0000000000007918 */ /* 0x000fe20000000000 */
.L_x_14:
[----:B-123--:R-:W1:Y:S01]  /*0d90*/  LDCU UR4, c[0x0][0x36c] ;  /* 0x00006d80ff0477ac */ /* 0x00ee620008000800 */
[----:B------:R-:W-:Y:S01]  /*0da0*/  ISETP.NE.OR P3, PT, R0, 0x2, !P3 ;  /* 0x000000020000780c */ /* 0x000fe20005f65670 */
[----:B------:R-:W-:Y:S01]  /*0db0*/  NOP ;  /* 0x0000000000007918 */ /* 0x000fe20000000000 */
[----:B------:R-:W-:Y:S01]  /*0dc0*/  LOP3.LUT R0, R85, 0x1f, RZ, 0xc0, !PT ;  /* 0x0000001f55007812 */ /* 0x000fe200078ec0ff */
[----:B------:R-:W-:Y:S02]  /*0dd0*/  UISETP.NE.AND UP4, UPT, UR17, URZ, UPT ;  /* 0x000000ff1100728c */ /* 0x000fe4000bf85270 */
[----:B-1----:R-:W-:-:S09]  /*0de0*/  UISETP.EQ.U32.AND UP5, UPT, UR4, 0x1, UPT ;  /* 0x000000010400788c */ /* 0x002fd2000bfa2070 */
[----:B------:R-:W-:Y:S05]  /*0df0*/  BRA.U !UP5, `(.L_x_15) ;  /* 0x000000010d087547 */ /* 0x000fea000b800000 */
[----:B----4-:R-:W-:Y:S01]  /*0e00*/  UCGABAR_ARV ;  /* 0x00000000000079c7 */ /* 0x010fe20008000000 */
[----:B------:R-:W-:Y:S05]  /*0e10*/  BRA `(.L_x_16) ;  /* 0x0000000000047947 */ /* 0x000fea0003800000 */
.L_x_15:
[----:B----4-:R-:W-:Y:S01]  /*0e20*/  NOP ;  /* 0x0000000000007918 */ /* 0x010fe20000000000 */
.L_x_16:
[----:B------:R-:W1:Y:S01]  /*0e30*/  S2UR UR7, SR_CTAID.X ;  /* 0x00000000000779c3 */ /* 0x000e620000002500 */
[----:B------:R-:W-:-:S05]  /*0e40*/  CS2R.32 R77, SR_CgaSize ;  /* 0x00000000004d7805 */ /* 0x000fca0000008a00 */
[----:B------:R-:W-:-:S05]  /*0e50*/  IMAD R77, R77, -0xa0, RZ ;  /* 0xffffff604d4d7824 */ /* 0x000fca00078e02ff */
[----:B------:R-:W-:-:S14]  /*0e60*/  R2UR UR5, R77 ;  /* 0x000000004d0572ca */ /* 0x000fdc00000e0000 */
[----:B------:R-:W2:Y:S01]  /*0e70*/  LDCU UR5, c[0x0][UR5+0x2b0] ;  /* 0x00005600050577ac */ /* 0x000ea20008000800 */
[----:B------:R-:W-:-:S05]  /*0e80*/  CS2R.32 R77, SR_CgaSize ;  /* 0x00000000004d7805 */ /* 0x000fca0000008a00 */
[----:B------:R-:W-:-:S05]  /*0e90*/  IMAD R77, R77, -0xa0, RZ ;  /* 0xffffff604d4d7824 */ /* 0x000fca00078e02ff */
[----:B------:R-:W-:-:S14]  /*0ea0*/  R2UR UR4, R77 ;  /* 0x000000004d0472ca */ /* 0x000fdc00000e0000 */
[----:B------:R-:W3:Y:S01]  /*0eb0*/  LDCU UR4, c[0x0][UR4+0x2b4] ;  /* 0x00005680040477ac */ /* 0x000ee20008000800 */
[----:B------:R-:W4:Y:S01]  /*0ec0*/  S2UR UR8, SR_CTAID.Y ;  /* 0x00000000000879c3 */ /* 0x000f220000002600 */
[----:B------:R-:W-:-:S05]  /*0ed0*/  CS2R.32 R77, SR_CgaSize ;  /* 0x00000000004d7805 */ /* 0x000fca0000008a00 */
[----:B------:R-:W-:-:S05]  /*0ee0*/  IMAD R77, R77, -0xa0, RZ ;  /* 0xffffff604d4d7824 */ /* 0x000fca00078e02ff */
[----:B------:R-:W-:-:S14]  /*0ef0*/  R2UR UR9, R77 ;  /* 0x000000004d0972ca */ /* 0x000fdc00000e0000 */
[----:B------:R-:W3:Y:S01]  /*0f00*/  LDCU UR9, c[0x0][UR9+0x2a0] ;  /* 0x00005400090977ac */ /* 0x000ee20008000800 */
[----:B------:R-:W-:-:S05]  /*0f10*/  CS2R.32 R77, SR_CgaSize ;  /* 0x00000000004d7805 */ /* 0x000fca0000008a00 */
[----:B------:R-:W-:-:S05]  /*0f20*/  IMAD R77, R77, -0xa0, RZ ;  /* 0xffffff604d4d7824 */ /* 0x000fca00078e02ff */
[----:B------:R-:W-:-:S14]  /*0f30*/  R2UR UR10, R77 ;  /* 0x000000004d0a72ca */ /* 0x000fdc00000e0000 */
[----:B------:R-:W3:Y:S01]  /*0f40*/  LDCU UR10, c[0x0][UR10+0x2a4] ;  /* 0x000054800a0a77ac */ /* 0x000ee20008000800 */
[----:B------:R-:W3:Y:S01]  /*0f50*/  S2UR UR36, SR_CTAID.Z ;  /* 0x00000000002479c3 */ /* 0x000ee20000002700 */
[----:B------:R-:W3:Y:S01]  /*0f60*/  LDCU UR21, c[0x0][0xb24] ;  /* 0x00016480ff1577ac */ /* 0x000ee20008000800 */
[----:B------:R-:W3:Y:S01]  /*0f70*/  LDCU UR42, c[0x0][0xb24] ;  /* 0x00016480ff2a77ac */ /* 0x000ee20008000800 */
[----:B-1----:R-:W-:Y:S01]  /*0f80*/  I2FP.F32.U32 R3, UR7 ;  /* 0x0000000700037c45 */ /* 0x002fe20008201000 */
[----:B------:R-:W1:Y:S04]  /*0f90*/  LDCU UR28, c[0x0][0xb30] ;  /* 0x00016600ff1c77ac */ /* 0x000e680008000800 */
[----:B--2---:R-:W-:Y:S01]  /*0fa0*/  FMUL R3, R3, UR5 ;  /* 0x0000000503037c20 */ /* 0x004fe20008400000 */
[----:B------:R-:W-:Y:S01]  /*0fb0*/  USHF.L.U32 UR26, UR45, 0xa, URZ ;  /* 0x0000000a2d1a7899 */ /* 0x000fe200080006ff */
[----:B----4-:R-:W-:Y:S01]  /*0fc0*/  I2FP.F32.U32 R2, UR8 ;  /* 0x0000000800027c45 */ /* 0x010fe20008201000 */
[----:B------:R-:W-:Y:S01]  /*0fd0*/  UMOV UR16, UR7 ;  /* 0x0000000700107c82 */ /* 0x000fe20008000000 */
[----:B------:R-:W-:-:S02]  /*0fe0*/  UMOV UR20, UR8 ;  /* 0x0000000800147c82 */ /* 0x000fc40008000000 */
[----:B------:R-:W2:Y:S01]  /*0ff0*/  F2I.U32.TRUNC.NTZ R3, R3 ;  /* 0x0000000300037305 */ /* 0x000ea2000020f000 */
[----:B---3--:R-:W-:Y:S01]  /*1000*/  UISETP.GE.AND UP2, UPT, UR21, 0x1, UPT ;  /* 0x000000011500788c */ /* 0x008fe2000bf46270 */
[----:B------:R-:W-:-:S06]  /*1010*/  FMUL R2, R2, UR4 ;  /* 0x0000000402027c20 */ /* 0x000fcc0008400000 */
[----:B------:R-:W3:Y:S01]  /*1020*/  F2I.U32.TRUNC.NTZ R2, R2 ;  /* 0x0000000200027305 */ /* 0x000ee2000020f000 */
[----:B--2---:R-:W-:Y:S02]  /*1030*/  R2UR UR4, R3 ;  /* 0x00000000030472ca */ /* 0x004fe400000e0000 */
[----:B---3--:R-:W-:Y:S02]  /*1040*/  R2UR UR6, R2 ;  /* 0x00000000020672ca */ /* 0x008fe400000e0000 */
[----:B------:R-:W-:-:S09]  /*1050*/  PRMT R2, RZ, 0x7610, R2 ;  /* 0x00007610ff027816 */ /* 0x000fd20000000002 */
[----:B------:R-:W-:-:S04]  /*1060*/  UIADD3 UR5, UPT, UPT, -UR4, URZ, URZ ;  /* 0x000000ff04057290 */ /* 0x000fc8000fffe1ff */
[----:B------:R-:W-:Y:S02]  /*1070*/  UIMAD UR5, UR9, UR5, UR7 ;  /* 0x00000005090572a4 */ /* 0x000fe4000f8e0207 */
[----:B------:R-:W-:-:S04]  /*1080*/  UIADD3 UR4, UPT, UPT, -UR6, URZ, URZ ;  /* 0x000000ff06047290 */ /* 0x000fc8000fffe1ff */
[----:B------:R-:W-:Y:S01]  /*1090*/  IMAD.U32 R77, RZ, RZ, UR5 ;  /* 0x00000005ff4d7e24 */ /* 0x000fe2000f8e00ff */
[----:B------:R-:W-:-:S06]  /*10a0*/  UIMAD UR4, UR10, UR4, UR8 ;  /* 0x000000040a0472a4 */ /* 0x000fcc000f8e0208 */
[----:B------:R-:W-:Y:S01]  /*10b0*/  IMAD.U32 R76, RZ, RZ, UR4 ;  /* 0x00000004ff4c7e24 */ /* 0x000fe2000f8e00ff */
[----:B-1----:R-:W-:Y:S06]  /*10c0*/  BRA.U UP4, `(.L_x_17) ;  /* 0x00000001042c7547 */ /* 0x002fec000b800000 */
[----:B------:R-:W-:Y:S02]  /*10d0*/  R2UR UR5, R76 ;  /* 0x000000004c0572ca */ /* 0x000fe400000e0000 */
[----:B------:R-:W-:-:S11]  /*10e0*/  R2UR UR4, R77 ;  /* 0x000000004d0472ca */ /* 0x000fd600000e0000 */
[----:B------:R-:W-:Y:S02]  /*10f0*/  UISETP.NE.AND UP0, UPT, UR5, URZ, UPT ;  /* 0x000000ff0500728c */ /* 0x000fe4000bf05270 */
[----:B------:R-:W-:Y:S02]  /*1100*/  UISETP.NE.AND UP1, UPT, UR5, 0x1, UPT ;  /* 0x000000010500788c */ /* 0x000fe4000bf25270 */
[----:B------:R-:W-:-:S04]  /*1110*/  UISETP.EQ.OR UP0, UPT, UR4, URZ, !UP0 ;  /* 0x000000ff0400728c */ /* 0x000fc8000c702670 */
[----:B------:R-:W-:Y:S02]  /*1120*/  USEL UR5, URZ, 0x1, !UP0 ;  /* 0x00000001ff057887 */ /* 0x000fe4000c000000 */
[----:B------:R-:W-:Y:S02]  /*1130*/  UISETP.NE.AND UP0, UPT, UR4, URZ, UPT ;  /* 0x000000ff0400728c */ /* 0x000fe4000bf05270 */
[----:B------:R-:W-:-:S04]  /*1140*/  USEL UR4, URZ, 0x2, UP1 ;  /* 0x00000002ff047887 */ /* 0x000fc80008800000 */
[----:B------:R-:W-:-:S04]  /*1150*/  USEL UR4, UR4, 0x2, UP0 ;  /* 0x0000000204047887 */ /* 0x000fc80008000000 */
[----:B------:R-:W-:-:S06]  /*1160*/  UIADD3 UR4, UPT, UPT, UR5, UR4, URZ ;  /* 0x0000000405047290 */ /* 0x000fcc000fffe0ff */
[----:B------:R-:W-:Y:S02]  /*1170*/  IMAD.U32 R2, RZ, RZ, UR4 ;  /* 0x00000004ff027e24 */ /* 0x000fe4000f8e00ff */
.L_x_17:
[----:B------:R-:W-:Y:S05]  /*1180*/  BRA.U !UP2, `(.L_x_18) ;  /* 0x000000010ad47547 */ /* 0x000fea000b800000 */
[----:B------:R-:W1:Y:S01]  /*1190*/  LDCU.128 UR12, c[0x0][0xb10] ;  /* 0x00016200ff0c77ac */ /* 0x000e620008000c00 */
[----:B------:R-:W2:Y:S01]  /*11a0*/  LDCU UR6, c[0x0][0x370] ;  /* 0x00006e00ff0677ac */ /* 0x000ea20008000800 */
[----:B------:R-:W3:Y:S01]  /*11b0*/  LDCU UR5, c[0x0][0x374] ;  /* 0x00006e80ff0577ac */ /* 0x000ee20008000800 */
[----:B------:R-:W4:Y:S01]  /*11c0*/  LDCU UR27, c[0x0][0xb0c] ;  /* 0x00016180ff1b77ac */ /* 0x000f220008000800 */
[----:B------:R-:W4:Y:S01]  /*11d0*/  LDCU UR4, c[0x0][0xb20] ;  /* 0x00016400ff0477ac */ /* 0x000f220008000800 */
[----:B------:R-:W4:Y:S01]  /*11e0*/  LDCU.64 UR8, c[0x0][0xb28] ;  /* 0x00016500ff0877ac */ /* 0x000f220008000a00 */
[----:B-1----:R-:W-:Y:S02]  /*11f0*/  UISETP.NE.AND UP0, UPT, UR14, 0x1, UPT ;  /* 0x000000010e00788c */ /* 0x002fe4000bf05270 */
[----:B---3--:R-:W-:Y:S02]  /*1200*/  UIMAD.WIDE.U32 UR10, UR5, UR15, URZ ;  /* 0x0000000f050a72a5 */ /* 0x008fe4000f8e00ff */
[----:B--2---:R-:W-:-:S02]  /*1210*/  UIMAD.WIDE.U32 UR22, UR6, UR12, URZ ;  /* 0x0000000c061672a5 */ /* 0x004fc4000f8e00ff */
[----:B----4-:R-:W-:Y:S02]  /*1220*/  UISETP.NE.AND UP1, UPT, UR27, 0x1, UPT ;  /* 0x000000011b00788c */ /* 0x010fe4000bf25270 */
[----:B------:R-:W-:Y:S01]  /*1230*/  UISETP.NE.AND UP2, UPT, UR21, 0x1, UPT ;  /* 0x000000011500788c */ /* 0x000fe2000bf45270 */
[----:B------:R-:W-:Y:S02]  /*1240*/  UMOV UR10, UR11 ;  /* 0x0000000b000a7c82 */ /* 0x000fe40008000000 */
[----:B------:R-:W-:Y:S01]  /*1250*/  UMOV UR22, UR23 ;  /* 0x0000001700167c82 */ /* 0x000fe20008000000 */
[----:B------:R-:W-:Y:S02]  /*1260*/  @UP0 USHF.R.U32.HI UR5, URZ, UR4, UR10 ;  /* 0x00000004ff050299 */ /* 0x000fe4000801160a */
[----:B------:R-:W-:Y:S02]  /*1270*/  UIMAD.WIDE.U32 UR24, UR20, UR15, URZ ;  /* 0x0000000f141872a5 */ /* 0x000fe4000f8e00ff */
[----:B------:R-:W-:-:S02]  /*1280*/  UIMAD.WIDE.U32 UR10, UR5, UR8, URZ ;  /* 0x00000008050a72a5 */ /* 0x000fc4000f8e00ff */
[----:B------:R-:W-:Y:S02]  /*1290*/  @UP1 USHF.R.U32.HI UR6, URZ, UR13, UR22 ;  /* 0x0000000dff061299 */ /* 0x000fe40008011616 */
[----:B------:R-:W-:Y:S02]  /*12a0*/  UIMAD.WIDE.U32 UR18, UR16, UR12, URZ ;  /* 0x0000000c101272a5 */ /* 0x000fe4000f8e00ff */
[----:B------:R-:W-:Y:S01]  /*12b0*/  UIMAD.WIDE.U32 UR22, UR6, UR8, URZ ;  /* 0x00000008061672a5 */ /* 0x000fe2000f8e00ff */
[----:B------:R-:W-:Y:S01]  /*12c0*/  UMOV UR24, UR25 ;  /* 0x0000001900187c82 */ /* 0x000fe20008000000 */
[----:B------:R-:W-:Y:S01]  /*12d0*/  UMOV UR10, UR11 ;  /* 0x0000000b000a7c82 */ /* 0x000fe20008000000 */
[----:B------:R-:W-:Y:S02]  /*12e0*/  USHF.R.U32.HI UR24, URZ, UR4, UR24 ;  /* 0x00000004ff187299 */ /* 0x000fe40008011618 */
[----:B------:R-:W-:Y:S02]  /*12f0*/  @UP2 USHF.R.U32.HI UR5, URZ, UR9, UR10 ;  /* 0x00000009ff052299 */ /* 0x000fe4000801160a */
[----:B------:R-:W-:Y:S01]  /*1300*/  UMOV UR7, UR23 ;  /* 0x0000001700077c82 */ /* 0x000fe20008000000 */
[----:B------:R-:W-:Y:S01]  /*1310*/  UMOV UR18, UR19 ;  /* 0x0000001300127c82 */ /* 0x000fe20008000000 */
[----:B------:R-:W-:-:S02]  /*1320*/  @UP2 USHF.R.U32.HI UR6, URZ, UR9, UR7 ;  /* 0x00000009ff062299 */ /* 0x000fc40008011607 */
[----:B------:R-:W-:Y:S02]  /*1330*/  USHF.R.U32.HI UR13, URZ, UR13, UR18 ;  /* 0x0000000dff0d7299 */ /* 0x000fe40008011612 */
[----:B------:R-:W-:Y:S02]  /*1340*/  USEL UR4, UR20, UR24, !UP0 ;  /* 0x0000001814047287 */ /* 0x000fe4000c000000 */
[----:B------:R-:W-:Y:S02]  /*1350*/  UIMAD UR7, UR5, UR21, URZ ;  /* 0x00000015050772a4 */ /* 0x000fe4000f8e02ff */
[----:B------:R-:W-:Y:S02]  /*1360*/  USEL UR5, UR16, UR13, !UP1 ;  /* 0x0000000d10057287 */ /* 0x000fe4000c800000 */
[----:B------:R-:W-:Y:S02]  /*1370*/  UIMAD UR12, UR6, UR21, URZ ;  /* 0x00000015060c72a4 */ /* 0x000fe4000f8e02ff */
[----:B------:R-:W-:-:S02]  /*1380*/  UISETP.GE.AND UP0, UPT, UR4, UR7, UPT ;  /* 0x000000070400728c */ /* 0x000fc4000bf06270 */
[----:B------:R-:W-:Y:S02]  /*1390*/  UIMAD.WIDE.U32 UR10, UR4, UR8, URZ ;  /* 0x00000008040a72a5 */ /* 0x000fe4000f8e00ff */
[----:B------:R-:W-:Y:S02]  /*13a0*/  UISETP.GE.OR UP0, UPT, UR5, UR12, UP0 ;  /* 0x0000000c0500728c */ /* 0x000fe40008706670 */
[----:B------:R-:W-:Y:S02]  /*13b0*/  UIMAD.WIDE.U32 UR12, UR5, UR8, URZ ;  /* 0x00000008050c72a5 */ /* 0x000fe4000f8e00ff */
[----:B------:R-:W-:Y:S01]  /*13c0*/  UIADD3 UR10, UPT, UPT, -UR4, URZ, URZ ;  /* 0x000000ff040a7290 */ /* 0x000fe2000fffe1ff */
[----:B------:R-:W-:Y:S01]  /*13d0*/  UMOV UR8, UR11 ;  /* 0x0000000b00087c82 */ /* 0x000fe20008000000 */
[----:B------:R-:W-:Y:S02]  /*13e0*/  UIADD3 UR11, UPT, UPT, -UR5, URZ, URZ ;  /* 0x000000ff050b7290 */ /* 0x000fe4000fffe1ff */
[----:B------:R-:W-:-:S03]  /*13f0*/  USHF.R.U32.HI UR8, URZ, UR9, UR8 ;  /* 0x00000009ff087299 */ /* 0x000fc60008011608 */
[----:B------:R-:W-:Y:S01]  /*1400*/  @!UP0 UMOV UR7, UR13 ;  /* 0x0000000d00078c82 */ /* 0x000fe20008000000 */
[----:B------:R-:W-:Y:S02]  /*1410*/  UIMAD UR20, UR14, UR10, UR20 ;  /* 0x0000000a0e1472a4 */ /* 0x000fe4000f8e0214 */
[----:B------:R-:W-:Y:S02]  /*1420*/  USEL UR8, UR4, UR8, !UP2 ;  /* 0x0000000804087287 */ /* 0x000fe4000d000000 */
[----:B------:R-:W-:Y:S02]  /*1430*/  @!UP0 USHF.R.U32.HI UR7, URZ, UR9, UR7 ;  /* 0x00000009ff078299 */ /* 0x000fe40008011607 */
[----:B------:R-:W-:Y:S02]  /*1440*/  UIADD3 UR9, UPT, UPT, -UR8, URZ, URZ ;  /* 0x000000ff08097290 */ /* 0x000fe4000fffe1ff */
[----:B------:R-:W-:Y:S02]  /*1450*/  @!UP0 USEL UR7, UR5, UR7, !UP2 ;  /* 0x0000000705078287 */ /* 0x000fe4000d000000 */
[----:B------:R-:W-:-:S02]  /*1460*/  UIMAD UR9, UR21, UR9, UR4 ;  /* 0x00000009150972a4 */ /* 0x000fc4000f8e0204 */
[----:B------:R-:W-:Y:S02]  /*1470*/  @!UP0 UIADD3 UR8, UPT, UPT, UR8, -UR7, URZ ;  /* 0x8000000708088290 */ /* 0x000fe4000fffe0ff */
[----:B------:R-:W-:Y:S02]  /*1480*/  @!UP0 UIMAD UR6, UR9, UR6, UR7 ;  /* 0x00000006090682a4 */ /* 0x000fe4000f8e0207 */
[----:B------:R-:W-:Y:S02]  /*1490*/  @!UP0 UIMAD UR4, UR8, UR21, UR5 ;  /* 0x00000015080482a4 */ /* 0x000fe4000f8e0205 */
[----:B------:R-:W-:Y:S02]  /*14a0*/  UIMAD UR16, UR27, UR11, UR16 ;  /* 0x0000000b1b1072a4 */ /* 0x000fe4000f8e0210 */
[----:B------:R-:W-:Y:S01]  /*14b0*/  UIMAD UR20, UR4, UR14, UR20 ;  /* 0x0000000e041472a4 */ /* 0x000fe2000f8e0214 */
[----:B------:R-:W-:Y:S02]  /*14c0*/  @!UP0 UMOV UR5, UR6 ;  /* 0x0000000600058c82 */ /* 0x000fe40008000000 */
[----:B------:R-:W-:-:S12]  /*14d0*/  UIMAD UR16, UR5, UR27, UR16 ;  /* 0x0000001b051072a4 */ /* 0x000fd8000f8e0210 */
.L_x_18:
[----:B------:R-:W-:Y:S02]  /*14e0*/  UISETP.NE.AND UP1, UPT, UR28, 0x1, UPT ;  /* 0x000000011c00788c */ /* 0x000fe4000bf25270 */
[----:B------:R-:W-:Y:S02]  /*14f0*/  UISETP.NE.AND UP0, UPT, UR17, 0x2, UPT ;  /* 0x000000021100788c */ /* 0x000fe4000bf05270 */
[----:B------:R-:W-:-:S05]  /*1500*/  ULOP3.LUT UR24, UR26, 0x400, URZ, 0xc0, !UPT ;  /* 0x000004001a187892 */ /* 0x000fca000f8ec0ff */
[----:B------:R-:W-:Y:S07]  /*1510*/  BRA.U UP1, `(.L_x_19) ;  /* 0x0000000101447547 */ /* 0x000fee000b800000 */
[----:B------:R-:W1:Y:S01]  /*1520*/  LDCU.128 UR8, c[0x0][0xb10] ;  /* 0x00016200ff0877ac */ /* 0x000e620008000c00 */
[----:B------:R-:W2:Y:S01]  /*1530*/  LDCU UR12, c[0x0][0xb0c] ;  /* 0x00016180ff0c77ac */ /* 0x000ea20008000800 */
[----:B------:R-:W3:Y:S01]  /*1540*/  LDCU UR13, c[0x0][0xb20] ;  /* 0x00016400ff0d77ac */ /* 0x000ee20008000800 */
[----:B-1----:R-:W-:Y:S02]  /*1550*/  UIMAD.WIDE.U32 UR6, UR16, UR8, URZ ;  /* 0x00000008100672a5 */ /* 0x002fe4000f8e00ff */
[----:B------:R-:W-:Y:S02]  /*1560*/  UIMAD.WIDE.U32 UR4, UR20, UR11, URZ ;  /* 0x0000000b140472a5 */ /* 0x000fe4000f8e00ff */
[----:B--2---:R-:W-:Y:S02]  /*1570*/  UISETP.NE.AND UP2, UPT, UR12, 0x1, UPT ;  /* 0x000000010c00788c */ /* 0x004fe4000bf45270 */
[----:B------:R-:W-:Y:S01]  /*1580*/  UISETP.NE.AND UP1, UPT, UR10, 0x1, UPT ;  /* 0x000000010a00788c */ /* 0x000fe2000bf25270 */
[----:B------:R-:W-:-:S02]  /*1590*/  UMOV UR6, UR7 ;  /* 0x0000000700067c82 */ /* 0x000fc40008000000 */
[----:B------:R-:W-:Y:S01]  /*15a0*/  UMOV UR4, UR5 ;  /* 0x0000000500047c82 */ /* 0x000fe20008000000 */
[----:B------:R-:W-:Y:S02]  /*15b0*/  USHF.R.U32.HI UR6, URZ, UR9, UR6 ;  /* 0x00000009ff067299 */ /* 0x000fe40008011606 */
[----:B---3--:R-:W-:Y:S02]  /*15c0*/  USHF.R.U32.HI UR4, URZ, UR13, UR4 ;  /* 0x0000000dff047299 */ /* 0x008fe40008011604 */
[----:B------:R-:W-:Y:S02]  /*15d0*/  USEL UR5, UR16, UR6, !UP2 ;  /* 0x0000000610057287 */ /* 0x000fe4000d000000 */
[----:B------:R-:W-:-:S04]  /*15e0*/  USEL UR4, UR20, UR4, !UP1 ;  /* 0x0000000414047287 */ /* 0x000fc8000c800000 */
[----:B------:R-:W-:Y:S02]  /*15f0*/  UIADD3 UR6, UPT, UPT, UR5, -UR4, URZ ;  /* 0x8000000405067290 */ /* 0x000fe4000fffe0ff */
[----:B------:R-:W-:Y:S02]  /*1600*/  UIADD3 UR4, UPT, UPT, -UR5, UR4, URZ ;  /* 0x0000000405047290 */ /* 0x000fe4000fffe1ff */
[----:B------:R-:W-:Y:S02]  /*1610*/  UIMAD UR20, UR6, UR10, UR20 ;  /* 0x0000000a061472a4 */ /* 0x000fe4000f8e0214 */
[----:B------:R-:W-:-:S12]  /*1620*/  UIMAD UR16, UR4, UR12, UR16 ;  /* 0x0000000c041072a4 */ /* 0x000fd8000f8e0210 */
.L_x_19:
[----:B------:R-:W-:Y:S05]  /*1630*/  BRA.U !UP5, `(.L_x_20) ;  /* 0x000000010d0c7547 */ /* 0x000fea000b800000 */
[----:B------:R-:W-:Y:S01]  /*1640*/  UCGABAR_WAIT ;  /* 0x0000000000007dc7 */ /* 0x000fe20008000000 */
[----:B------:R-:W-:Y:S01]  /*1650*/  CCTL.IVALL ;  /* 0x00000000ff00798f */ /* 0x000fe20002000000 */
[----:B------:R-:W-:Y:S05]  /*1660*/  BRA `(.L_x_21) ;  /* 0x0000000000047947 */ /* 0x000fea0003800000 */
.L_x_20:
[----:B------:R-:W-:Y:S06]  /*1670*/  BAR.SYNC.DEFER_BLOCKING 0x0 ;  /* 0x0000000000007b1d */ /* 0x000fec0000010000 */
.L_x_21:
[----:B------:R-:W-:Y:S05]  /*1680*/  BRA.U UP0, `(.L_x_22) ;  /* 0x0000001100e87547 */ /* 0x000fea000b800000 */
[----:B------:R-:W1:Y:S01]  /*1690*/  LDCU UR6, c[0x0][0x38c] ;  /* 0x00007180ff0677ac */ /* 0x000e620008000800 */
[----:B------:R-:W-:Y:S01]  /*16a0*/  PLOP3.LUT P1, PT, PT, PT, UP3, 0x80, 0x8 ;  /* 0x000000000008781c */ /* 0x000fe20003f2f038 */
[----:B------:R-:W-:Y:S01]  /*16b0*/  IMAD.MOV.U32 R12, RZ, RZ, 0x1 ;  /* 0x00000001ff0c7424 */ /* 0x000fe200078e00ff */
[----:B------:R-:W-:Y:S01]  /*16c0*/  ISETP.EQ.OR P2, PT, R0, RZ, P3 ;  /* 0x000000ff0000720c */ /* 0x000fe20001f42670 */
[----:B------:R-:W-:Y:S01]  /*16d0*/  UISETP.NE.AND UP1, UPT, UR17, URZ, UPT ;  /* 0x000000ff1100728c */ /* 0x000fe2000bf25270 */
[----:B------:R-:W-:Y:S02]  /*16e0*/  PLOP3.LUT P1, PT, P1, PT, PT, 0x8, 0x80 ;  /* 0x000000000080781c */ /* 0x000fe40000f2e170 */
[----:B------:R-:W-:Y:S01]  /*16f0*/  CS2R R10, SRZ ;  /* 0x00000000000a7805 */ /* 0x000fe2000001ff00 */
[----:B------:R-:W-:Y:S01]  /*1700*/  IMAD.MOV.U32 R9, RZ, RZ, RZ ;  /* 0x000000ffff097224 */ /* 0x000fe200078e00ff */
[----:B------:R-:W2:Y:S01]  /*1710*/  LDCU UR39, c[0x0][0x370] ;  /* 0x00006e00ff2777ac */ /* 0x000ea20008000800 */
[----:B------:R-:W-:Y:S01]  /*1720*/  IMAD.MOV.U32 R8, RZ, RZ, 0x1 ;  /* 0x00000001ff087424 */ /* 0x000fe200078e00ff */
[----:B------:R-:W-:Y:S01]  /*1730*/  USEL UR25, UR43, 0x2, UP1 ;  /* 0x000000022b197887 */ /* 0x000fe20008800000 */
[----:B------:R-:W3:Y:S01]  /*1740*/  LDCU.64 UR28, c[0x0][0x348] ;  /* 0x00006900ff1c77ac */ /* 0x000ee20008000a00 */
[----:B-1----:R-:W-:-:S02]  /*1750*/  UIADD3 UR5, UPT, UPT, UR6, 0x1f, URZ ;  /* 0x0000001f06057890 */ /* 0x002fc4000fffe0ff */
[----:B------:R-:W-:Y:S02]  /*1760*/  USHF.R.U32.HI UR44, URZ, 0x5, UR24 ;  /* 0x00000005ff2c7899 */ /* 0x000fe40008011618 */
[----:B------:R-:W-:Y:S02]  /*1770*/  USHF.R.S32.HI UR4, URZ, 0x1f, UR5 ;  /* 0x0000001fff047899 */ /* 0x000fe40008011405 */
[----:B------:R-:W-:Y:S02]  /*1780*/  UIADD3 UR46, UPT, UPT, UR6, 0x3e, URZ ;  /* 0x0000003e062e7890 */ /* 0x000fe4000fffe0ff */
[----:B------:R-:W-:Y:S01]  /*1790*/  ULEA.HI UR4, UR4, UR5, URZ, 0x5 ;  /* 0x0000000504047291 */ /* 0x000fe2000f8f28ff */
[----:B------:R-:W1:Y:S03]  /*17a0*/  LDCU UR38, c[0x0][0x374] ;  /* 0x00006e80ff2677ac */ /* 0x000e660008000800 */
[----:B------:R-:W-:-:S02]  /*17b0*/  USHF.R.S32.HI UR41, URZ, 0x5, UR4 ;  /* 0x00000005ff297899 */ /* 0x000fc40008011404 */
[----:B------:R-:W-:Y:S02]  /*17c0*/  UIADD3 UR4, UPT, UPT, UR6, -0x1, URZ ;  /* 0xffffffff06047890 */ /* 0x000fe4000fffe0ff */
[----:B------:R-:W-:Y:S02]  /*17d0*/  UISETP.LT.U32.AND UP0, UPT, UR41, 0x5, UPT ;  /* 0x000000052900788c */ /* 0x000fe4000bf01070 */
[----:B------:R-:W-:Y:S02]  /*17e0*/  UISETP.GE.U32.AND UP2, UPT, UR4, -0x3f, UPT ;  /* 0xffffffc10400788c */ /* 0x000fe4000bf46070 */
[----:B------:R-:W-:Y:S01]  /*17f0*/  USEL UR40, UR41, 0x5, UP0 ;  /* 0x0000000529287887 */ /* 0x000fe20008000000 */
[----:B------:R-:W-:-:S03]  /*1800*/  UMOV UR5, URZ ;  /* 0x000000ff00057c82 */ /* 0x000fc60008000000 */
[----:B------:R-:W-:Y:S02]  /*1810*/  UIADD3 UR21, UPT, UPT, UR40, -0x1, URZ ;  /* 0xffffffff28157890 */ /* 0x000fe4000fffe0ff */
[----:B------:R-:W-:-:S03]  /*1820*/  UIADD3 UR43, UPT, UPT, UR41, -UR40, URZ ;  /* 0x80000028292b7290 */ /* 0x000fc6000fffe0ff */
[----:B------:R-:W-:-:S04]  /*1830*/  @UP2 UIADD3 UR21, UPT, UPT, UR40, URZ, URZ ;  /* 0x000000ff28152290 */ /* 0x000fc8000fffe0ff */
[----:B-123--:R-:W-:-:S12]  /*1840*/  UIADD3 UR21, UPT, UPT, UR21, 0x1, URZ ;  /* 0x0000000115157890 */ /* 0x00efd8000fffe0ff */
.L_x_42:
[----:B------:R-:W-:Y:S01]  /*1850*/  UISETP.NE.AND UP0, UPT, UR45, URZ, UPT ;  /* 0x000000ff2d00728c */ /* 0x000fe2000bf05270 */
[----:B------:R-:W1:Y:S08]  /*1860*/  S2UR UR45, SR_CgaCtaId ;  /* 0x00000000002d79c3 */ /* 0x000e700000008800 */
[----:B------:R-:W-:Y:S05]  /*1870*/  BRA.U UP0, `(.L_x_23) ;  /* 0x0000000100347547 */ /* 0x000fea000b800000 */
[----:B------:R-:W2:Y:S01]  /*1880*/  S2R R0, SR_CgaCtaId ;  /* 0x0000000000007919 */ /* 0x000ea20000008800 */
[----:B------:R-:W-:-:S04]  /*1890*/  MOV R2, 0x400 ;  /* 0x0000040000027802 */ /* 0x000fc80000000f00 */
[----:B--2---:R-:W-:Y:S02]  /*18a0*/  LEA R0, R0, R2, 0x18 ;  /* 0x0000000200007211 */ /* 0x004fe400078ec0ff */
[----:B------:R-:W-:-:S03]  /*18b0*/  SHF.L.U32 R2, R8, 0x1f, RZ ;  /* 0x0000001f08027819 */ /* 0x000fc600000006ff */
[----:B------:R-:W-:-:S04]  /*18c0*/  IMAD R0, R9, 0x8, R0 ;  /* 0x0000000809007824 */ /* 0x000fc800078e0200 */
[----:B------:R-:W2:Y:S02]  /*18d0*/  SYNCS.PHASECHK.TRANS64.TRYWAIT P0, [R0+URZ+0x110], R2 ;  /* 0x00011002000075a7 */ /* 0x000ea400080011ff */
[----:B--2---:R-:W-:Y:S05]  /*18e0*/  @!P0 BRA `(.L_x_24) ;  /* 0x0000007c00788947 */ /* 0x004fea0003800000 */
.L_x_133:
[----:B------:R-:W-:Y:S01]  /*18f0*/  VIADD R9, R9, 0x1 ;  /* 0x0000000109097836 */ /* 0x000fe20000000000 */
[----:B------:R2:W-:Y:S04]  /*1900*/  SYNCS.ARRIVE.TRANS64.A1T0 RZ, [R0+URZ+0x100], RZ ;  /* 0x000100ff00ff79a7 */ /* 0x0005e800081000ff */
[----:B------:R-:W-:-:S04]  /*1910*/  ISETP.NE.AND P0, PT, R9, 0x2, PT ;  /* 0x000000020900780c */ /* 0x000fc80003f05270 */
[----:B------:R-:W-:Y:S02]  /*1920*/  SEL R9, R9, RZ, P0 ;  /* 0x000000ff09097207 */ /* 0x000fe40000000000 */
[----:B--2---:R-:W-:-:S04]  /*1930*/  SEL R0, RZ, 0x1, P0 ;  /* 0x00000001ff007807 */ /* 0x004fc80000000000 */
[----:B------:R-:W-:-:S07]  /*1940*/  LOP3.LUT R8, R8, R0, RZ, 0x3c, !PT ;  /* 0x0000000008087212 */ /* 0x000fce00078e3cff */
.L_x_23:
[----:B------:R-:W-:Y:S01]  /*1950*/  UMOV UR6, 0x400 ;  /* 0x0000040000067882 */ /* 0x000fe20000000000 */
[----:B------:R-:W-:Y:S01]  /*1960*/  SHF.L.U32 R0, R12, 0x1f, RZ ;  /* 0x0000001f0c007819 */ /* 0x000fe200000006ff */
[----:B-1----:R-:W-:Y:S02]  /*1970*/  ULEA UR6, UR45, UR6, 0x18 ;  /* 0x000000062d067291 */ /* 0x002fe4000f8ec0ff */
[----:B------:R-:W-:Y:S02]  /*1980*/  UISETP.GE.U32.AND UP0, UPT, UR46, 0x3f, UPT ;  /* 0x0000003f2e00788c */ /* 0x000fe4000bf06070 */
[----:B------:R-:W-:Y:S02]  /*1990*/  ULEA UR4, UR5, UR6, 0x3 ;  /* 0x0000000605047291 */ /* 0x000fe4000f8e18ff */
[----:B------:R-:W-:Y:S02]  /*19a0*/  USHF.L.U32 UR11, UR20, 0x8, URZ ;  /* 0x00000008140b7899 */ /* 0x000fe400080006ff */
[----:B------:R-:W-:Y:S01]  /*19b0*/  ULEA UR35, UR16, UR44, 0x6 ;  /* 0x0000002c10237291 */ /* 0x000fe2000f8e30ff */
[----:B------:R-:W-:-:S04]  /*19c0*/  UMOV UR13, URZ ;  /* 0x000000ff000d7c82 */ /* 0x000fc80008000000 */
[----:B------:R1:W2:Y:S01]  /*19d0*/  SYNCS.PHASECHK.TRANS64.TRYWAIT P0, [UR4+0x28], R0 ;  /* 0x00002800ff0075a7 */ /* 0x0002a20008001104 */
[----:B------:R-:W-:Y:S06]  /*19e0*/  BRA.U !UP0, `(.L_x_25) ;  /* 0x0000000108bc7547 */ /* 0x000fec000b800000 */
[----:B------:R-:W-:Y:S01]  /*19f0*/  UMOV UR7, URZ ;  /* 0x000000ff00077c82 */ /* 0x000fe20008000000 */
[----:B------:R-:W-:-:S05]  /*1a00*/  UMOV UR4, UR5 ;  /* 0x0000000500047c82 */ /* 0x000fca0008000000 */
.L_x_31:
[----:B------:R-:W-:Y:S01]  /*1a10*/  ULEA UR33, UR4, UR6, 0x3 ;  /* 0x0000000604217291 */ /* 0x000fe2000f8e18ff */
[----:B--2---:R-:W-:Y:S01]  /*1a20*/  @!P3 MOV R2, 0x2800 ;  /* 0x000028000002b802 */ /* 0x004fe20000000f00 */
[----:B--2-4-:R-:W-:Y:S10]  /*1a30*/  @P0 BRA `(.L_x_26) ;  /* 0x00000000000c0947 */ /* 0x014ff40003800000 */
[----:B------:R-:W-:-:S04]  /*1a40*/  SHF.L.U32 R3, R12, 0x1f, RZ ;  /* 0x0000001f0c037819 */ /* 0x000fc800000006ff */
[----:B------:R-:W2:Y:S02]  /*1a50*/  SYNCS.PHASECHK.TRANS64.TRYWAIT P0, [UR33+0x28], R3 ;  /* 0x00002803ff0075a7 */ /* 0x000ea40008001121 */
[----:B--2---:R-:W-:Y:S05]  /*1a60*/  @!P0 BRA `(.L_x_27) ;  /* 0x0000007c002c8947 */ /* 0x004fea0003800000 */
.L_x_26:
[----:B------:R2:W-:Y:S01]  /*1a70*/  @!P3 SYNCS.ARRIVE.TRANS64 RZ, [UR33], R2 ;  /* 0x00000002ffffb9a7 */ /* 0x0005e20008000021 */
[----:B------:R-:W-:-:S04]  /*1a80*/  ULOP3.LUT UR5, UR25, 0x2, URZ, 0xfc, !UPT ;  /* 0x0000000219057892 */ /* 0x000fc8000f8efcff */
[----:B------:R-:W-:-:S09]  /*1a90*/  UISETP.NE.AND UP0, UPT, UR5, 0x2, UPT ;  /* 0x000000020500788c */ /* 0x000fd2000bf05270 */
[----:B------:R-:W-:Y:S05]  /*1aa0*/  BRA.U UP0, `(.L_x_28) ;  /* 0x0000000100047547 */ /* 0x000fea000b800000 */
[----:B------:R-:W-:Y:S05]  /*1ab0*/  BPT.TRAP 0x1 ;  /* 0x000000040000795c */ /* 0x000fea0000300000 */
.L_x_28:
[----:B------:R-:W-:Y:S04]  /*1ac0*/  BSSY.RECONVERGENT B0, `(.L_x_29) ;  /* 0x0000003000007945 */ /* 0x000fe80003800200 */
[----:B------:R-:W-:Y:S05]  /*1ad0*/  @P2 BRA `(.L_x_30) ;  /* 0x0000000000042947 */ /* 0x000fea0003800000 */
[----:B------:R-:W-:Y:S05]  /*1ae0*/  BPT.TRAP 0x1 ;  /* 0x000000040000795c */ /* 0x000fea0000300000 */
.L_x_30:
[----:B------:R-:W-:Y:S05]  /*1af0*/  BSYNC.RECONVERGENT B0 ;  /* 0x0000000000007941 */ /* 0x000fea0003800200 */
.L_x_29:
[----:B------:R-:W-:Y:S02]  /*1b00*/  UIADD3 UR5, UPT, UPT, UR4, 0x1, URZ ;  /* 0x0000000104057890 */ /* 0x000fe4000fffe0ff */
[----:B------:R-:W-:Y:S02]  /*1b10*/  ULEA UR32, UR4, UR24, 0xb ;  /* 0x0000001804207291 */ /* 0x000fe4000f8e58ff */
[----:B------:R-:W-:Y:S02]  /*1b20*/  UISETP.NE.AND UP0, UPT, UR5, 0x5, UPT ;  /* 0x000000050500788c */ /* 0x000fe4000bf05270 */
[----:B------:R-:W-:Y:S02]  /*1b30*/  UIADD3 UR16, UP1, UPT, UR28, 0x80, URZ ;  /* 0x000000801c107890 */ /* 0x000fe4000ff3e0ff */
[----:B------:R-:W-:Y:S02]  /*1b40*/  USEL UR9, URZ, 0x1, UP0 ;  /* 0x00000001ff097887 */ /* 0x000fe40008000000 */
[----:B------:R-:W-:-:S02]  /*1b50*/  USEL UR5, UR5, URZ, UP0 ;  /* 0x000000ff05057287 */ /* 0x000fc40008000000 */
[----:B------:R-:W-:Y:S02]  /*1b60*/  UIADD3 UR14, UP0, UPT, UR28, 0x180, URZ ;  /* 0x000001801c0e7890 */ /* 0x000fe4000ff1e0ff */
[----:B------:R-:W-:Y:S01]  /*1b70*/  ULEA UR8, UR5, UR6, 0x3 ;  /* 0x0000000605087291 */ /* 0x000fe2000f8e18ff */
[----:B------:R-:W-:Y:S01]  /*1b80*/  LOP3.LUT R12, R12, UR9, RZ, 0x3c, !PT ;  /* 0x000000090c0c7c12 */ /* 0x000fe2000f8e3cff */
[----:B------:R-:W-:Y:S02]  /*1b90*/  USHF.L.U32 UR34, UR7, 0x5, URZ ;  /* 0x0000000507227899 */ /* 0x000fe400080006ff */
[----:B------:R-:W-:Y:S01]  /*1ba0*/  UIADD3.X UR17, UPT, UPT, URZ, UR29, URZ, UP1, !UPT ;  /* 0x0000001dff117290 */ /* 0x000fe20008ffe4ff */
[----:B-1----:R-:W-:Y:S01]  /*1bb0*/  SHF.L.U32 R0, R12, 0x1f, RZ ;  /* 0x0000001f0c007819 */ /* 0x002fe200000006ff */
[----:B------:R-:W-:Y:S02]  /*1bc0*/  UIADD3 UR32, UPT, UPT, UR6, 0x6400, UR32 ;  /* 0x0000640006207890 */ /* 0x000fe4000fffe020 */
[----:B------:R-:W-:Y:S01]  /*1bd0*/  UIADD3.X UR15, UPT, UPT, URZ, UR29, URZ, UP0, !UPT ;  /* 0x0000001dff0f7290 */ /* 0x000fe200087fe4ff */
[----:B------:R3:W4:Y:S01]  /*1be0*/  SYNCS.PHASECHK.TRANS64.TRYWAIT P0, [UR8+0x28], R0 ;  /* 0x00002800ff0075a7 */ /* 0x0007220008001108 */
[----:B------:R-:W-:Y:S01]  /*1bf0*/  ULEA UR8, UR4, UR6, 0xd ;  /* 0x0000000604087291 */ /* 0x000fe2000f8e68ff */
[----:B------:R-:W-:Y:S01]  /*1c00*/  UMOV UR13, 0x30000 ;  /* 0x00030000000d7882 */ /* 0x000fe20000000000 */
[----:B------:R-:W-:-:S02]  /*1c10*/  UMOV UR18, 0x0 ;  /* 0x0000000000127882 */ /* 0x000fc40000000000 */
[----:B------:R-:W-:Y:S01]  /*1c20*/  UIADD3 UR8, UPT, UPT, UR8, 0x8c00, URZ ;  /* 0x00008c0008087890 */ /* 0x000fe2000fffe0ff */
[----:B------:R-:W-:Y:S01]  /*1c30*/  UMOV UR19, 0x10000000 ;  /* 0x1000000000137882 */ /* 0x000fe20000000000 */
[----:B------:R-:W-:Y:S01]  /*1c40*/  UMOV UR12, UR36 ;  /* 0x00000024000c7c82 */ /* 0x000fe20008000000 */
[----:B------:R-:W-:Y:S01]  /*1c50*/  UMOV UR9, UR33 ;  /* 0x0000002100097c82 */ /* 0x000fe20008000000 */
[----:B------:R-:W-:Y:S01]  /*1c60*/  UMOV UR10, UR34 ;  /* 0x00000022000a7c82 */ /* 0x000fe20008000000 */
[----:B------:R1:W-:Y:S01]  /*1c70*/  UTMALDG.3D.MULTICAST [UR32], [UR16], UR13, desc[UR18] ;  /* 0x00001220100073b4 */ /* 0x0003e2000801180d */
[----:B------:R-:W-:Y:S01]  /*1c80*/  UIADD3 UR7, UPT, UPT, UR7, 0x1, URZ ;  /* 0x0000000107077890 */ /* 0x000fe2000fffe0ff */
[----:B------:R-:W-:-:S03]  /*1c90*/  UMOV UR4, UR5 ;  /* 0x0000000500047c82 */ /* 0x000fc60008000000 */
[----:B------:R-:W-:Y:S01]  /*1ca0*/  UISETP.NE.AND UP0, UPT, UR7, UR21, UPT ;  /* 0x000000150700728c */ /* 0x000fe2000bf05270 */
[----:B------:R3:W-:Y:S01]  /*1cb0*/  UTMALDG.3D [UR8], [UR14], desc[UR18] ;  /* 0x000012080e0075b4 */ /* 0x0007e20008011000 */
[----:B-1----:R-:W-:-:S07]  /*1cc0*/  UMOV UR13, UR21 ;  /* 0x00000015000d7c82 */ /* 0x002fce0008000000 */
[----:B---3--:R-:W-:Y:S05]  /*1cd0*/  BRA.U UP0, `(.L_x_31) ;  /* 0xfffffffd004c7547 */ /* 0x008fea000b83ffff */
.L_x_25:
[----:B------:R-:W-:Y:S01]  /*1ce0*/  ULEA UR4, UR5, UR6, 0x3 ;  /* 0x0000000605047291 */ /* 0x000fe2000f8e18ff */
[----:B-1----:R-:W-:Y:S01]  /*1cf0*/  SHF.L.U32 R0, R12, 0x1f, RZ ;  /* 0x0000001f0c007819 */ /* 0x002fe200000006ff */
[----:B------:R-:W-:Y:S01]  /*1d00*/  @!P1 SYNCS.ARRIVE.TRANS64.A1T0 RZ, [UR6+0x98], RZ ;  /* 0x000098ffffff99a7 */ /* 0x000fe20008100006 */
[----:B------:R-:W-:-:S06]  /*1d10*/  UISETP.GT.AND UP0, UPT, UR41, UR40, UPT ;  /* 0x000000282900728c */ /* 0x000fcc000bf04270 */
[----:B--2-4-:R1:W2:Y:S03]  /*1d20*/  SYNCS.PHASECHK.TRANS64.TRYWAIT P0, [UR4+0x28], R0 ;  /* 0x00002800ff0075a7 */ /* 0x0142a60008001104 */
[----:B------:R-:W-:Y:S05]  /*1d30*/  BRA.U !UP0, `(.L_x_32) ;  /* 0x0000000108c07547 */ /* 0x000fea000b800000 */
[----:B------:R-:W-:Y:S01]  /*1d40*/  UIADD3 UR26, UPT, UPT, UR43, UR13, URZ ;  /* 0x0000000d2b1a7290 */ /* 0x000fe2000fffe0ff */
[----:B------:R-:W-:-:S11]  /*1d50*/  UMOV UR4, UR5 ;  /* 0x0000000500047c82 */ /* 0x000fd60008000000 */
.L_x_38:
[----:B------:R-:W-:Y:S01]  /*1d60*/  ULEA UR17, UR4, UR6, 0x3 ;  /* 0x0000000604117291 */ /* 0x000fe2000f8e18ff */
[----:B--2---:R-:W-:Y:S01]  /*1d70*/  @!P3 MOV R2, 0x2800 ;  /* 0x000028000002b802 */ /* 0x004fe20000000f00 */
[----:B--2-4-:R-:W-:Y:S10]  /*1d80*/  @P0 BRA `(.L_x_33) ;  /* 0x00000000000c0947 */ /* 0x014ff40003800000 */
[----:B------:R-:W-:-:S04]  /*1d90*/  SHF.L.U32 R3, R12, 0x1f, RZ ;  /* 0x0000001f0c037819 */ /* 0x000fc800000006ff */
[----:B------:R-:W2:Y:S02]  /*1da0*/  SYNCS.PHASECHK.TRANS64.TRYWAIT P0, [UR17+0x28], R3 ;  /* 0x00002803ff0075a7 */ /* 0x000ea40008001111 */
[----:B--2---:R-:W-:Y:S05]  /*1db0*/  @!P0 BRA `(.L_x_34) ;  /* 0x0000007800708947 */ /* 0x004fea0003800000 */
.L_x_33:
[----:B------:R2:W-:Y:S01]  /*1dc0*/  @!P3 SYNCS.ARRIVE.TRANS64 RZ, [UR17], R2 ;  /* 0x00000002ffffb9a7 */ /* 0x0005e20008000011 */
[----:B------:R-:W-:-:S04]  /*1dd0*/  ULOP3.LUT UR5, UR25, 0x2, URZ, 0xfc, !UPT ;  /* 0x0000000219057892 */ /* 0x000fc8000f8efcff */
[----:B------:R-:W-:-:S09]  /*1de0*/  UISETP.NE.AND UP0, UPT, UR5, 0x2, UPT ;  /* 0x000000020500788c */ /* 0x000fd2000bf05270 */
[----:B------:R-:W-:Y:S05]  /*1df0*/  BRA.U UP0, `(.L_x_35) ;  /* 0x0000000100047547 */ /* 0x000fea000b800000 */
[----:B------:R-:W-:Y:S05]  /*1e00*/  BPT.TRAP 0x1 ;  /* 0x000000040000795c */ /* 0x000fea0000300000 */
.L_x_35:
[----:B------:R-:W-:Y:S04]  /*1e10*/  BSSY.RECONVERGENT B0, `(.L_x_36) ;  /* 0x0000003000007945 */ /* 0x000fe80003800200 */
[----:B------:R-:W-:Y:S05]  /*1e20*/  @P2 BRA `(.L_x_37) ;  /* 0x0000000000042947 */ /* 0x000fea0003800000 */
[----:B------:R-:W-:Y:S05]  /*1e30*/  BPT.TRAP 0x1 ;  /* 0x000000040000795c */ /* 0x000fea0000300000 */
.L_x_37:
[----:B------:R-:W-:Y:S05]  /*1e40*/  BSYNC.RECONVERGENT B0 ;  /* 0x0000000000007941 */ /* 0x000fea0003800200 */
.L_x_36:
[----:B------:R-:W-:Y:S02]  /*1e50*/  UIADD3 UR5, UPT, UPT, UR4, 0x1, URZ ;  /* 0x0000000104057890 */ /* 0x000fe4000fffe0ff */
[----:B------:R-:W-:Y:S02]  /*1e60*/  ULEA UR16, UR4, UR24, 0xb ;  /* 0x0000001804107291 */ /* 0x000fe4000f8e58ff */
[----:B------:R-:W-:Y:S02]  /*1e70*/  UISETP.NE.AND UP0, UPT, UR5, 0x5, UPT ;  /* 0x000000050500788c */ /* 0x000fe4000bf05270 */
[----:B------:R-:W-:Y:S02]  /*1e80*/  UIADD3 UR22, UP1, UPT, UR28, 0x80, URZ ;  /* 0x000000801c167890 */ /* 0x000fe4000ff3e0ff */
[----:B------:R-:W-:Y:S02]  /*1e90*/  USEL UR8, URZ, 0x1, UP0 ;  /* 0x00000001ff087887 */ /* 0x000fe40008000000 */
[----:B------:R-:W-:-:S02]  /*1ea0*/  USEL UR5, UR5, URZ, UP0 ;  /* 0x000000ff05057287 */ /* 0x000fc40008000000 */
[----:B------:R-:W-:Y:S02]  /*1eb0*/  UIADD3 UR14, UP0, UPT, UR28, 0x180, URZ ;  /* 0x000001801c0e7890 */ /* 0x000fe4000ff1e0ff */
[----:B------:R-:W-:Y:S01]  /*1ec0*/  LOP3.LUT R12, R12, UR8, RZ, 0x3c, !PT ;  /* 0x000000080c0c7c12 */ /* 0x000fe2000f8e3cff */
[----:B------:R-:W-:Y:S02]  /*1ed0*/  ULEA UR7, UR5, UR6, 0x3 ;  /* 0x0000000605077291 */ /* 0x000fe4000f8e18ff */
[----:B------:R-:W-:Y:S01]  /*1ee0*/  ULEA UR8, UR4, UR6, 0xd ;  /* 0x0000000604087291 */ /* 0x000fe2000f8e68ff */
[----:B-1----:R-:W-:Y:S01]  /*1ef0*/  SHF.L.U32 R0, R12, 0x1f, RZ ;  /* 0x0000001f0c007819 */ /* 0x002fe200000006ff */
[----:B------:R-:W-:Y:S02]  /*1f00*/  USHF.L.U32 UR18, UR13, 0x5, URZ ;  /* 0x000000050d127899 */ /* 0x000fe400080006ff */
[----:B------:R-:W-:Y:S02]  /*1f10*/  UIADD3 UR16, UPT, UPT, UR6, 0x6400, UR16 ;  /* 0x0000640006107890 */ /* 0x000fe4000fffe010 */
[----:B------:R-:W-:Y:S01]  /*1f20*/  UIADD3.X UR23, UPT, UPT, URZ, UR29, URZ, UP1, !UPT ;  /* 0x0000001dff177290 */ /* 0x000fe20008ffe4ff */
[----:B------:R3:W4:Y:S01]  /*1f30*/  SYNCS.PHASECHK.TRANS64.TRYWAIT P0, [UR7+0x28], R0 ;  /* 0x00002800ff0075a7 */ /* 0x0007220008001107 */
[----:B------:R-:W-:-:S02]  /*1f40*/  UIADD3 UR8, UPT, UPT, UR8, 0x8c00, URZ ;  /* 0x00008c0008087890 */ /* 0x000fc4000fffe0ff */
[----:B------:R-:W-:Y:S01]  /*1f50*/  UIADD3.X UR15, UPT, UPT, URZ, UR29, URZ, UP0, !UPT ;  /* 0x0000001dff0f7290 */ /* 0x000fe200087fe4ff */
[----:B------:R-:W-:Y:S01]  /*1f60*/  UMOV UR7, 0x30000 ;  /* 0x0003000000077882 */ /* 0x000fe20000000000 */
[----:B------:R-:W-:Y:S01]  /*1f70*/  UMOV UR30, 0x0 ;  /* 0x00000000001e7882 */ /* 0x000fe20000000000 */
[----:B------:R-:W-:Y:S01]  /*1f80*/  UMOV UR31, 0x10000000 ;  /* 0x10000000001f7882 */ /* 0x000fe20000000000 */
[----:B------:R-:W-:Y:S01]  /*1f90*/  UMOV UR19, UR35 ;  /* 0x0000002300137c82 */ /* 0x000fe20008000000 */
[----:B------:R-:W-:Y:S01]  /*1fa0*/  UMOV UR20, UR36 ;  /* 0x0000002400147c82 */ /* 0x000fe20008000000 */
[----:B------:R-:W-:Y:S01]  /*1fb0*/  UMOV UR12, UR36 ;  /* 0x00000024000c7c82 */ /* 0x000fe20008000000 */
[----:B------:R-:W-:Y:S01]  /*1fc0*/  UMOV UR9, UR17 ;  /* 0x0000001100097c82 */ /* 0x000fe20008000000 */
[----:B------:R-:W-:Y:S01]  /*1fd0*/  UMOV UR10, UR18 ;  /* 0x00000012000a7c82 */ /* 0x000fe20008000000 */
[----:B------:R3:W-:Y:S01]  /*1fe0*/  UTMALDG.3D.MULTICAST [UR16], [UR22], UR7, desc[UR30] ;  /* 0x00001e10160073b4 */ /* 0x0007e20008011807 */
[----:B------:R-:W-:Y:S01]  /*1ff0*/  UIADD3 UR13, UPT, UPT, UR13, 0x1, URZ ;  /* 0x000000010d0d7890 */ /* 0x000fe2000fffe0ff */
[----:B------:R-:W-:-:S03]  /*2000*/  UMOV UR4, UR5 ;  /* 0x0000000500047c82 */ /* 0x000fc60008000000 */
[----:B------:R-:W-:Y:S01]  /*2010*/  UISETP.NE.AND UP0, UPT, UR13, UR26, UPT ;  /* 0x0000001a0d00728c */ /* 0x000fe2000bf05270 */
[----:B------:R3:W-:Y:S08]  /*2020*/  UTMALDG.3D [UR8], [UR14], desc[UR30] ;  /* 0x00001e080e0075b4 */ /* 0x0007f00008011000 */
[----:B---3--:R-:W-:Y:S05]  /*2030*/  BRA.U UP0, `(.L_x_38) ;  /* 0xfffffffd00487547 */ /* 0x008fea000b83ffff */
.L_x_32:
[C---:B------:R-:W-:Y:S01]  /*2040*/  LEA R3, R11.reuse, UR6, 0x3 ;  /* 0x000000060b037c11 */ /* 0x040fe2000f8e18ff */
[----:B------:R-:W-:Y:S01]  /*2050*/  NOP ;  /* 0x0000000000007918 */ /* 0x000fe20000000000 */
[----:B-1----:R-:W-:Y:S02]  /*2060*/  SHF.L.U32 R0, R10, 0x1f, RZ ;  /* 0x0000001f0a007819 */ /* 0x002fe400000006ff */
[----:B------:R-:W-:Y:S02]  /*2070*/  LEA R4, R11, UR6, 0x4 ;  /* 0x000000060b047c11 */ /* 0x000fe4000f8e20ff */
[----:B--2-4-:R-:W1:Y:S02]  /*2080*/  SYNCS.PHASECHK.TRANS64.TRYWAIT P0, [R3+URZ+0xa0], R0 ;  /* 0x0000a000030075a7 */ /* 0x014e6400080011ff */
[----:B-1----:R-:W-:Y:S05]  /*2090*/  @!P0 BRA `(.L_x_39) ;  /* 0x0000007400d08947 */ /* 0x002fea0003800000 */
.L_x_136:
[----:B------:R-:W2:Y:S01]  /*20a0*/  LDS.128 R4, [R4+0x130] ;  /* 0x0001300004047984 */ /* 0x000ea20000000c00 */
[----:B------:R-:W-:Y:S01]  /*20b0*/  UISETP.GE.AND UP0, UPT, UR42, 0x1, UPT ;  /* 0x000000012a00788c */ /* 0x000fe2000bf06270 */
[----:B------:R-:W-:Y:S01]  /*20c0*/  @!PT LDS RZ, [RZ] ;  /* 0x00000000fffff984 */ /* 0x000fe20000000800 */
[----:B------:R-:W-:Y:S01]  /*20d0*/  @!PT LDS RZ, [RZ] ;  /* 0x00000000fffff984 */ /* 0x000fe20000000800 */
[----:B------:R-:W-:Y:S01]  /*20e0*/  @!PT LDS RZ, [RZ] ;  /* 0x00000000fffff984 */ /* 0x000fe20000000800 */
[----:B------:R-:W-:Y:S01]  /*20f0*/  @!PT LDS RZ, [RZ] ;  /* 0x00000000fffff984 */ /* 0x000fe20000000800 */
[----:B------:R3:W-:Y:S06]  /*2100*/  MEMBAR.ALL.CTA ;  /* 0x0000000000007992 */ /* 0x0007ec0000008000 */
[----:B---3--:R-:W3:Y:S01]  /*2110*/  FENCE.VIEW.ASYNC.S ;  /* 0x00000000000073c6 */ /* 0x008ee20000000000 */
[----:B--2---:R-:W-:-:S13]  /*2120*/  LOP3.LUT P0, RZ, R6, 0x1, RZ, 0xc0, !PT ;  /* 0x0000000106ff7812 */ /* 0x004fda000780c0ff */
[----:B---3--:R-:W-:Y:S01]  /*2130*/  VOTEU.ANY UP1, P0 ;  /* 0x0000000000ff7886 */ /* 0x008fe20000020100 */
[----:B------:R-:W-:-:S13]  /*2140*/  PLOP3.LUT P0, PT, PT, PT, UP1, 0x80, 0x8 ;  /* 0x000000000008781c */ /* 0x000fda0003f0f018 */
[----:B-1----:R-:W-:Y:S02]  /*2150*/  @P0 LOP3.LUT R0, R5, 0xffff, RZ, 0xc0, !PT ;  /* 0x0000ffff05000812 */ /* 0x002fe400078ec0ff */
[----:B------:R-:W-:Y:S02]  /*2160*/  @P0 MOV R2, R4 ;  /* 0x0000000400020202 */ /* 0x000fe40000000f00 */
[----:B------:R-:W-:Y:S01]  /*2170*/  @P0 R2UR UR7, R0 ;  /* 0x00000000000702ca */ /* 0x000fe200000e0000 */
[----:B------:R-:W-:Y:S01]  /*2180*/  VIADD R0, R3, 0xb0 ;  /* 0x000000b003007836 */ /* 0x000fe20000000000 */
[----:B------:R-:W-:Y:S02]  /*2190*/  @P0 SHF.R.U32.HI R4, RZ, 0x10, R5 ;  /* 0x00000010ff040819 */ /* 0x000fe40000011605 */
[----:B------:R-:W-:Y:S02]  /*21a0*/  @P0 R2UR UR8, R2 ;  /* 0x00000000020802ca */ /* 0x000fe400000e0000 */
[----:B------:R-:W-:-:S02]  /*21b0*/  PRMT R0, RZ, 0x654, R0 ;  /* 0x00000654ff007816 */ /* 0x000fc40000000000 */
[----:B------:R-:W-:Y:S02]  /*21c0*/  @P0 R2UR UR4, R4 ;  /* 0x00000000040402ca */ /* 0x000fe400000e0000 */
[----:B------:R1:W-:Y:S03]  /*21d0*/  SYNCS.ARRIVE.TRANS64.RED.A1T0 RZ, [R0+URZ], RZ ;  /* 0x000000ff00ff79a7 */ /* 0x0003e600081004ff */
[----:B------:R-:W-:-:S04]  /*21e0*/  @UP1 UMOV UR27, UR7 ;  /* 0x00000007001b1c82 */ /* 0x000fc80008000000 */
[----:B------:R-:W-:-:S04]  /*21f0*/  @UP1 UMOV UR37, UR8 ;  /* 0x0000000800251c82 */ /* 0x000fc80008000000 */
[----:B------:R-:W-:Y:S01]  /*2200*/  @UP1 UMOV UR36, UR4 ;  /* 0x0000000400241c82 */ /* 0x000fe20008000000 */
[----:B------:R-:W-:Y:S05]  /*2210*/  BRA.U !UP0, `(.L_x_40) ;  /* 0x0000000108d47547 */ /* 0x000fea000b800000 */
[----:B------:R-:W2:Y:S01]  /*2220*/  LDCU.128 UR12, c[0x0][0xb10] ;  /* 0x00016200ff0c77ac */ /* 0x000ea20008000c00 */
[----:B------:R-:W3:Y:S01]  /*2230*/  LDCU UR26, c[0x0][0xb20] ;  /* 0x00016400ff1a77ac */ /* 0x000ee20008000800 */
[----:B------:R-:W4:Y:S01]  /*2240*/  LDCU UR20, c[0x0][0xb0c] ;  /* 0x00016180ff1477ac */ /* 0x000f220008000800 */
[----:B------:R-:W1:Y:S01]  /*2250*/  LDCU.64 UR10, c[0x0][0xb28] ;  /* 0x00016500ff0a77ac */ /* 0x000e620008000a00 */
[----:B------:R-:W-:Y:S02]  /*2260*/  UISETP.NE.AND UP3, UPT, UR42, 0x1, UPT ;  /* 0x000000012a00788c */ /* 0x000fe4000bf65270 */
[----:B--2---:R-:W-:Y:S02]  /*2270*/  UIMAD.WIDE.U32 UR16, UR38, UR15, URZ ;  /* 0x0000000f261072a5 */ /* 0x004fe4000f8e00ff */
[----:B------:R-:W-:Y:S02]  /*2280*/  UIMAD.WIDE.U32 UR8, UR39, UR12, URZ ;  /* 0x0000000c270872a5 */ /* 0x000fe4000f8e00ff */
[----:B------:R-:W-:-:S02]  /*2290*/  UISETP.NE.AND UP0, UPT, UR14, 0x1, UPT ;  /* 0x000000010e00788c */ /* 0x000fc4000bf05270 */
[----:B------:R-:W-:Y:S01]  /*22a0*/  UIMAD.WIDE.U32 UR22, UR27, UR15, URZ ;  /* 0x0000000f1b1672a5 */ /* 0x000fe2000f8e00ff */
[----:B------:R-:W-:Y:S02]  /*22b0*/  UMOV UR16, UR17 ;  /* 0x0000001100107c82 */ /* 0x000fe40008000000 */
[----:B------:R-:W-:Y:S01]  /*22c0*/  UMOV UR8, UR9 ;  /* 0x0000000900087c82 */ /* 0x000fe20008000000 */
[----:B---3--:R-:W-:Y:S02]  /*22d0*/  USHF.R.U32.HI UR16, URZ, UR26, UR16 ;  /* 0x0000001aff107299 */ /* 0x008fe40008011610 */
[----:B----4-:R-:W-:Y:S02]  /*22e0*/  UISETP.NE.AND UP2, UPT, UR20, 0x1, UPT ;  /* 0x000000011400788c */ /* 0x010fe4000bf45270 */
[----:B------:R-:W-:Y:S02]  /*22f0*/  USHF.R.U32.HI UR8, URZ, UR13, UR8 ;  /* 0x0000000dff087299 */ /* 0x000fe40008011608 */
[----:B------:R-:W-:-:S02]  /*2300*/  USEL UR7, UR38, UR16, !UP0 ;  /* 0x0000001026077287 */ /* 0x000fc4000c000000 */
[----:B------:R-:W-:Y:S02]  /*2310*/  USEL UR8, UR39, UR8, !UP2 ;  /* 0x0000000827087287 */ /* 0x000fe4000d000000 */
[----:B-1----:R-:W-:Y:S01]  /*2320*/  UIMAD.WIDE.U32 UR16, UR7, UR10, URZ ;  /* 0x0000000a071072a5 */ /* 0x002fe2000f8e00ff */
[----:B------:R-:W-:Y:S01]  /*2330*/  UMOV UR4, UR23 ;  /* 0x0000001700047c82 */ /* 0x000fe20008000000 */
[----:B------:R-:W-:Y:S02]  /*2340*/  UIMAD.WIDE.U32 UR18, UR37, UR12, URZ ;  /* 0x0000000c251272a5 */ /* 0x000fe4000f8e00ff */
[----:B------:R-:W-:-:S03]  /*2350*/  UIMAD.WIDE.U32 UR22, UR8, UR10, URZ ;  /* 0x0000000a081672a5 */ /* 0x000fc6000f8e00ff */
[----:B------:R-:W-:Y:S01]  /*2360*/  UMOV UR16, UR17 ;  /* 0x0000001100107c82 */ /* 0x000fe20008000000 */
[----:B------:R-:W-:Y:S02]  /*2370*/  USHF.R.U32.HI UR4, URZ, UR26, UR4 ;  /* 0x0000001aff047299 */ /* 0x000fe40008011604 */
[----:B------:R-:W-:Y:S01]  /*2380*/  @UP3 USHF.R.U32.HI UR7, URZ, UR11, UR16 ;  /* 0x0000000bff073299 */ /* 0x000fe20008011610 */
[----:B------:R-:W-:Y:S01]  /*2390*/  UMOV UR18, UR19 ;  /* 0x0000001300127c82 */ /* 0x000fe20008000000 */
[----:B------:R-:W-:Y:S01]  /*23a0*/  UMOV UR22, UR23 ;  /* 0x0000001700167c82 */ /* 0x000fe20008000000 */
[----:B------:R-:W-:Y:S02]  /*23b0*/  USHF.R.U32.HI UR13, URZ, UR13, UR18 ;  /* 0x0000000dff0d7299 */ /* 0x000fe40008011612 */
[----:B------:R-:W-:Y:S02]  /*23c0*/  USEL UR4, UR27, UR4, !UP0 ;  /* 0x000000041b047287 */ /* 0x000fe4000c000000 */
[----:B------:R-:W-:-:S02]  /*23d0*/  @UP3 USHF.R.U32.HI UR8, URZ, UR11, UR22 ;  /* 0x0000000bff083299 */ /* 0x000fc40008011616 */
[----:B------:R-:W-:Y:S02]  /*23e0*/  UIMAD UR9, UR42, UR7, URZ ;  /* 0x000000072a0972a4 */ /* 0x000fe4000f8e02ff */
[----:B------:R-:W-:Y:S02]  /*23f0*/  USEL UR7, UR37, UR13, !UP2 ;  /* 0x0000000d25077287 */ /* 0x000fe4000d000000 */
[----:B------:R-:W-:Y:S02]  /*2400*/  UIMAD UR12, UR42, UR8, URZ ;  /* 0x000000082a0c72a4 */ /* 0x000fe4000f8e02ff */
[----:B------:R-:W-:Y:S02]  /*2410*/  UISETP.GE.AND UP0, UPT, UR4, UR9, UPT ;  /* 0x000000090400728c */ /* 0x000fe4000bf06270 */
[----:B------:R-:W-:Y:S02]  /*2420*/  UIMAD.WIDE.U32 UR16, UR4, UR10, URZ ;  /* 0x0000000a041072a5 */ /* 0x000fe4000f8e00ff */
[----:B------:R-:W-:-:S02]  /*2430*/  UISETP.GE.OR UP0, UPT, UR7, UR12, UP0 ;  /* 0x0000000c0700728c */ /* 0x000fc40008706670 */
        /* <DEDUP_REMOVED lines=19> */
.L_x_40:
[----:B------:R-:W2:Y:S02]  /*2570*/  LDCU UR4, c[0x0][0xb30] ;  /* 0x00016600ff0477ac */ /* 0x000ea40008000800 */
[----:B--2---:R-:W-:-:S09]  /*2580*/  UISETP.NE.AND UP0, UPT, UR4, 0x1, UPT ;  /* 0x000000010400788c */ /* 0x004fd2000bf05270 */
[----:B------:R-:W-:Y:S05]  /*2590*/  BRA.U UP0, `(.L_x_41) ;  /* 0x0000000100447547 */ /* 0x000fea000b800000 */
[----:B------:R-:W2:Y:S01]  /*25a0*/  LDCU.128 UR12, c[0x0][0xb10] ;  /* 0x00016200ff0c77ac */ /* 0x000ea20008000c00 */
[----:B------:R-:W3:Y:S01]  /*25b0*/  LDCU UR16, c[0x0][0xb0c] ;  /* 0x00016180ff1077ac */ /* 0x000ee20008000800 */
[----:B------:R-:W4:Y:S01]  /*25c0*/  LDCU UR17, c[0x0][0xb20] ;  /* 0x00016400ff1177ac */ /* 0x000f220008000800 */
[----:B--2---:R-:W-:Y:S02]  /*25d0*/  UIMAD.WIDE.U32 UR10, UR37, UR12, URZ ;  /* 0x0000000c250a72a5 */ /* 0x004fe4000f8e00ff */
[----:B------:R-:W-:Y:S02]  /*25e0*/  UIMAD.WIDE.U32 UR8, UR27, UR15, URZ ;  /* 0x0000000f1b0872a5 */ /* 0x000fe4000f8e00ff */
[----:B---3--:R-:W-:Y:S02]  /*25f0*/  UISETP.NE.AND UP2, UPT, UR16, 0x1, UPT ;  /* 0x000000011000788c */ /* 0x008fe4000bf45270 */
[----:B------:R-:W-:Y:S01]  /*2600*/  UISETP.NE.AND UP0, UPT, UR14, 0x1, UPT ;  /* 0x000000010e00788c */ /* 0x000fe2000bf05270 */
[----:B------:R-:W-:-:S02]  /*2610*/  UMOV UR7, UR11 ;  /* 0x0000000b00077c82 */ /* 0x000fc40008000000 */
[----:B------:R-:W-:Y:S01]  /*2620*/  UMOV UR4, UR9 ;  /* 0x0000000900047c82 */ /* 0x000fe20008000000 */
[----:B------:R-:W-:Y:S02]  /*2630*/  USHF.R.U32.HI UR7, URZ, UR13, UR7 ;  /* 0x0000000dff077299 */ /* 0x000fe40008011607 */
[----:B----4-:R-:W-:Y:S02]  /*2640*/  USHF.R.U32.HI UR4, URZ, UR17, UR4 ;  /* 0x00000011ff047299 */ /* 0x010fe40008011604 */
[----:B------:R-:W-:Y:S02]  /*2650*/  USEL UR7, UR37, UR7, !UP2 ;  /* 0x0000000725077287 */ /* 0x000fe4000d000000 */
[----:B------:R-:W-:-:S04]  /*2660*/  USEL UR4, UR27, UR4, !UP0 ;  /* 0x000000041b047287 */ /* 0x000fc8000c000000 */
[----:B------:R-:W-:Y:S02]  /*2670*/  UIADD3 UR8, UPT, UPT, UR7, -UR4, URZ ;  /* 0x8000000407087290 */ /* 0x000fe4000fffe0ff */
[----:B------:R-:W-:Y:S02]  /*2680*/  UIADD3 UR4, UPT, UPT, -UR7, UR4, URZ ;  /* 0x0000000407047290 */ /* 0x000fe4000fffe1ff */
[----:B------:R-:W-:Y:S02]  /*2690*/  UIMAD UR27, UR8, UR14, UR27 ;  /* 0x0000000e081b72a4 */ /* 0x000fe4000f8e021b */
[----:B------:R-:W-:-:S12]  /*26a0*/  UIMAD UR37, UR4, UR16, UR37 ;  /* 0x00000010042572a4 */ /* 0x000fd8000f8e0225 */
.L_x_41:
[----:B------:R-:W-:Y:S01]  /*26b0*/  VIADD R11, R11, 0x1 ;  /* 0x000000010b0b7836 */ /* 0x000fe20000000000 */
[----:B------:R-:W-:Y:S02]  /*26c0*/  R2UR UR7, R77 ;  /* 0x000000004d0772ca */ /* 0x000fe400000e0000 */
[----:B------:R-:W-:Y:S02]  /*26d0*/  R2UR UR4, R76 ;  /* 0x000000004c0472ca */ /* 0x000fe400000e0000 */
[C---:B------:R-:W-:Y:S02]  /*26e0*/  ISETP.NE.AND P0, PT, R11.reuse, 0x2, PT ;  /* 0x000000020b00780c */ /* 0x040fe40003f05270 */
[----:B------:R-:W-:Y:S02]  /*26f0*/  PLOP3.LUT P1, PT, PT, PT, PT, 0x80, 0x8 ;  /* 0x000000000008781c */ /* 0x000fe40003f2f070 */
[----:B-1----:R-:W-:Y:S02]  /*2700*/  SEL R0, RZ, 0x1, P0 ;  /* 0x00000001ff007807 */ /* 0x002fe40000000000 */
[----:B------:R-:W-:-:S02]  /*2710*/  SEL R11, R11, RZ, P0 ;  /* 0x000000ff0b0b7207 */ /* 0x000fc40000000000 */
[----:B------:R-:W-:Y:S01]  /*2720*/  LOP3.LUT R10, R10, R0, RZ, 0x3c, !PT ;  /* 0x000000000a0a7212 */ /* 0x000fe200078e3cff */
[----:B------:R-:W-:Y:S02]  /*2730*/  UIADD3 UR16, UPT, UPT, UR37, UR7, URZ ;  /* 0x0000000725107290 */ /* 0x000fe4000fffe0ff */
[----:B------:R-:W-:Y:S01]  /*2740*/  UIADD3 UR20, UPT, UPT, UR27, UR4, URZ ;  /* 0x000000041b147290 */ /* 0x000fe2000fffe0ff */
[----:B------:R-:W-:Y:S11]  /*2750*/  BRA.U UP1, `(.L_x_42) ;  /* 0xfffffff1013c7547 */ /* 0x000ff6000b83ffff */
[----:B------:R-:W-:Y:S01]  /*2760*/  UIADD3 UR7, UPT, UPT, UR6, 0x28, URZ ;  /* 0x0000002806077890 */ /* 0x000fe2000fffe0ff */
[----:B------:R-:W-:-:S03]  /*2770*/  SHF.L.U32 R2, R12, 0x1f, RZ ;  /* 0x0000001f0c027819 */ /* 0x000fc600000006ff */
[----:B------:R-:W-:-:S09]  /*2780*/  ULEA UR4, UR5, UR7, 0x3 ;  /* 0x0000000705047291 */ /* 0x000fd2000f8e18ff */
[----:B------:R-:W1:Y:S02]  /*2790*/  SYNCS.PHASECHK.TRANS64.TRYWAIT P0, [UR4], R2 ;  /* 0x00000002ff0075a7 */ /* 0x000e640008001104 */
[----:B-1----:R-:W-:Y:S05]  /*27a0*/  @!P0 BRA `(.L_x_43) ;  /* 0x0000007000208947 */ /* 0x002fea0003800000 */
.L_x_138:
[----:B------:R-:W-:-:S04]  /*27b0*/  UIADD3 UR4, UPT, UPT, UR5, 0x1, URZ ;  /* 0x0000000105047890 */ /* 0x000fc8000fffe0ff */
[----:B------:R-:W-:-:S04]  /*27c0*/  UISETP.NE.AND UP0, UPT, UR4, 0x5, UPT ;  /* 0x000000050400788c */ /* 0x000fc8000bf05270 */
[----:B------:R-:W-:Y:S02]  /*27d0*/  USEL UR6, URZ, 0x1, UP0 ;  /* 0x00000001ff067887 */ /* 0x000fe40008000000 */
[----:B------:R-:W-:-:S04]  /*27e0*/  USEL UR4, UR4, URZ, UP0 ;  /* 0x000000ff04047287 */ /* 0x000fc80008000000 */
[----:B------:R-:W-:Y:S01]  /*27f0*/  ULEA UR5, UR4, UR7, 0x3 ;  /* 0x0000000704057291 */ /* 0x000fe2000f8e18ff */
[----:B-1----:R-:W-:-:S04]  /*2800*/  LOP3.LUT R2, R12, UR6, RZ, 0x3c, !PT ;  /* 0x000000060c027c12 */ /* 0x002fc8000f8e3cff */
[----:B------:R-:W-:-:S04]  /*2810*/  SHF.L.U32 R3, R2, 0x1f, RZ ;  /* 0x0000001f02037819 */ /* 0x000fc800000006ff */
[----:B------:R-:W1:Y:S02]  /*2820*/  SYNCS.PHASECHK.TRANS64.TRYWAIT P0, [UR5], R3 ;  /* 0x00000003ff0075a7 */ /* 0x000e640008001105 */
[----:B-1----:R-:W-:Y:S05]  /*2830*/  @!P0 BRA `(.L_x_44) ;  /* 0x0000007000148947 */ /* 0x002fea0003800000 */
.L_x_140:
[----:B------:R-:W-:-:S04]  /*2840*/  UIADD3 UR4, UPT, UPT, UR4, 0x1, URZ ;  /* 0x0000000104047890 */ /* 0x000fc8000fffe0ff */
[----:B------:R-:W-:-:S04]  /*2850*/  UISETP.NE.AND UP0, UPT, UR4, 0x5, UPT ;  /* 0x000000050400788c */ /* 0x000fc8000bf05270 */
[----:B------:R-:W-:Y:S02]  /*2860*/  USEL UR6, URZ, 0x1, UP0 ;  /* 0x00000001ff067887 */ /* 0x000fe40008000000 */
[----:B------:R-:W-:-:S04]  /*2870*/  USEL UR4, UR4, URZ, UP0 ;  /* 0x000000ff04047287 */ /* 0x000fc80008000000 */
[----:B------:R-:W-:Y:S01]  /*2880*/  ULEA UR5, UR4, UR7, 0x3 ;  /* 0x0000000704057291 */ /* 0x000fe2000f8e18ff */
[----:B------:R-:W-:-:S04]  /*2890*/  LOP3.LUT R2, R2, UR6, RZ, 0x3c, !PT ;  /* 0x0000000602027c12 */ /* 0x000fc8000f8e3cff */
[----:B-1----:R-:W-:-:S04]  /*28a0*/  SHF.L.U32 R3, R2, 0x1f, RZ ;  /* 0x0000001f02037819 */ /* 0x002fc800000006ff */
[----:B------:R-:W1:Y:S02]  /*28b0*/  SYNCS.PHASECHK.TRANS64.TRYWAIT P0, [UR5], R3 ;  /* 0x00000003ff0075a7 */ /* 0x000e640008001105 */
[----:B-1----:R-:W-:Y:S05]  /*28c0*/  @!P0 BRA `(.L_x_45) ;  /* 0x0000007000088947 */ /* 0x002fea0003800000 */
.L_x_142:
        /* <DEDUP_REMOVED lines=9> */
.L_x_144:
[----:B------:R-:W-:-:S04]  /*2960*/  UIADD3 UR4, UPT, UPT, UR4, 0x1, URZ ;  /* 0x0000000104047890 */ /* 0x000fc8000fffe0ff */
[----:B------:R-:W-:-:S04]  /*2970*/  UISETP.NE.AND UP0, UPT, UR4, 0x5, UPT ;  /* 0x000000050400788c */ /* 0x000fc8000bf05270 */
[----:B------:R-:W-:Y:S02]  /*2980*/  USEL UR5, URZ, 0x1, UP0 ;  /* 0x00000001ff057887 */ /* 0x000fe40008000000 */
[----:B------:R-:W-:-:S04]  /*2990*/  USEL UR4, UR4, URZ, UP0 ;  /* 0x000000ff04047287 */ /* 0x000fc80008000000 */
[----:B------:R-:W-:Y:S01]  /*29a0*/  ULEA UR4, UR4, UR7, 0x3 ;  /* 0x0000000704047291 */ /* 0x000fe2000f8e18ff */
[----:B------:R-:W-:-:S04]  /*29b0*/  LOP3.LUT R2, R2, UR5, RZ, 0x3c, !PT ;  /* 0x0000000502027c12 */ /* 0x000fc8000f8e3cff */
[----:B------:R-:W-:Y:S01]  /*29c0*/  SHF.L.U32 R2, R2, 0x1f, RZ ;  /* 0x0000001f02027819 */ /* 0x000fe200000006ff */
[----:B-1----:R-:W-:-:S07]  /*29d0*/  IMAD.U32 R0, RZ, RZ, UR4 ;  /* 0x00000004ff007e24 */ /* 0x002fce000f8e00ff */
.L_x_47:
[----:B-1----:R1:W2:Y:S02]  /*29e0*/  SYNCS.PHASECHK.TRANS64.TRYWAIT P0, [R0+URZ], R2 ;  /* 0x00000002000075a7 */ /* 0x0022a400080011ff */
[----:B--2---:R-:W-:Y:S05]  /*29f0*/  @!P0 NANOSLEEP.SYNCS 0x989680 ;  /* 0x009896800000895d */ /* 0x004fea0003900000 */
[----:B------:R-:W2:Y:S02]  /*2a00*/  @!P0 SYNCS.PHASECHK.TRANS64 P0, [R0+URZ], R2 ;  /* 0x00000002000085a7 */ /* 0x000ea400080010ff */
[----:B--2---:R-:W-:Y:S05]  /*2a10*/  @P0 EXIT ;  /* 0x000000000000094d */ /* 0x004fea0003800000 */
[----:B------:R-:W-:Y:S05]  /*2a20*/  BRA `(.L_x_47) ;  /* 0xfffffffc00ec7947 */ /* 0x000fea000383ffff */
.L_x_22:
[----:B------:R-:W-:-:S04]  /*2a30*/  UISETP.NE.AND UP0, UPT, UR45, URZ, UPT ;  /* 0x000000ff2d00728c */ /* 0x000fc8000bf05270 */
[----:B------:R-:W-:-:S09]  /*2a40*/  UISETP.NE.OR UP0, UPT, UR17, 0x1, UP0 ;  /* 0x000000011100788c */ /* 0x000fd20008705670 */
[----:B------:R-:W-:Y:S05]  /*2a50*/  BRA.U UP0, `(.L_x_48) ;  /* 0x0000000500487547 */ /* 0x000fea000b800000 */
[----:B------:R-:W-:Y:S01]  /*2a60*/  ISETP.GE.U32.AND P2, PT, R0, 0x2, PT ;  /* 0x000000020000780c */ /* 0x000fe20003f46070 */
[----:B------:R-:W-:Y:S01]  /*2a70*/  IMAD.MOV.U32 R12, RZ, RZ, 0x1 ;  /* 0x00000001ff0c7424 */ /* 0x000fe200078e00ff */
[----:B------:R-:W-:Y:S02]  /*2a80*/  CS2R R10, SRZ ;  /* 0x00000000000a7805 */ /* 0x000fe4000001ff00 */
[----:B------:R-:W-:Y:S01]  /*2a90*/  CS2R R8, SRZ ;  /* 0x0000000000087805 */ /* 0x000fe2000001ff00 */
[----:B------:R-:W-:Y:S01]  /*2aa0*/  UMOV UR6, 0x400 ;  /* 0x0000040000067882 */ /* 0x000fe20000000000 */
[----:B------:R-:W-:Y:S01]  /*2ab0*/  UMOV UR5, URZ ;  /* 0x000000ff00057c82 */ /* 0x000fe20008000000 */
[----:B------:R-:W-:-:S12]  /*2ac0*/  ULEA UR6, UR45, UR6, 0x18 ;  /* 0x000000062d067291 */ /* 0x000fd8000f8ec0ff */
.L_x_52:
[----:B------:R-:W-:Y:S02]  /*2ad0*/  LEA R2, R8, UR6, 0x3 ;  /* 0x0000000608027c11 */ /* 0x000fe4000f8e18ff */
[----:B------:R-:W-:-:S03]  /*2ae0*/  SHF.L.U32 R4, R9, 0x1f, RZ ;  /* 0x0000001f09047819 */ /* 0x000fc600000006ff */
[----:B------:R-:W-:Y:S01]  /*2af0*/  VIADD R5, R2, 0x110 ;  /* 0x0000011002057836 */ /* 0x000fe20000000000 */
[----:B------:R-:W1:Y:S02]  /*2b00*/  SYNCS.PHASECHK.TRANS64.TRYWAIT P0, [R2+URZ+0x100], R4 ;  /* 0x00010004020075a7 */ /* 0x000e6400080011ff */
[----:B-1----:R-:W-:Y:S05]  /*2b10*/  @!P0 BRA `(.L_x_49) ;  /* 0x0000006c00a48947 */ /* 0x002fea0003800000 */
.L_x_145:
[----:B------:R-:W-:Y:S01]  /*2b20*/  ULEA UR4, UR5, UR6, 0x3 ;  /* 0x0000000605047291 */ /* 0x000fe2000f8e18ff */
[----:B-1----:R-:W-:Y:S01]  /*2b30*/  PRMT R2, RZ, 0x654, R5 ;  /* 0x00000654ff027816 */ /* 0x002fe20000000005 */
[----:B------:R-:W-:Y:S01]  /*2b40*/  @!P2 IMAD.MOV.U32 R4, RZ, RZ, 0x10 ;  /* 0x00000010ff04a424 */ /* 0x000fe200078e00ff */
[----:B------:R-:W-:Y:S01]  /*2b50*/  SHF.L.U32 R5, R12, 0x1f, RZ ;  /* 0x0000001f0c057819 */ /* 0x000fe200000006ff */
[----:B------:R-:W-:Y:S01]  /*2b60*/  UIADD3 UR7, UPT, UPT, UR4, 0xa0, URZ ;  /* 0x000000a004077890 */ /* 0x000fe2000fffe0ff */
[----:B------:R1:W-:Y:S05]  /*2b70*/  SYNCS.ARRIVE.TRANS64.RED.A1T0 RZ, [R2+URZ], RZ ;  /* 0x000000ff02ff79a7 */ /* 0x0003ea00081004ff */
[----:B------:R-:W-:Y:S01]  /*2b80*/  IMAD.U32 R6, RZ, RZ, UR7 ;  /* 0x00000007ff067e24 */ /* 0x000fe2000f8e00ff */
[----:B------:R-:W2:Y:S04]  /*2b90*/  SYNCS.PHASECHK.TRANS64.TRYWAIT P0, [UR4+0xb0], R5 ;  /* 0x0000b005ff0075a7 */ /* 0x000ea80008001104 */
[----:B------:R-:W-:Y:S01]  /*2ba0*/  PRMT R6, R0, 0x654, R6 ;  /* 0x0000065400067816 */ /* 0x000fe20000000006 */
[----:B-12---:R-:W-:Y:S06]  /*2bb0*/  @!P0 BRA `(.L_x_50) ;  /* 0x0000006c00908947 */ /* 0x006fec0003800000 */
.L_x_147:
[----:B------:R-:W-:Y:S01]  /*2bc0*/  ULEA UR8, UR5, UR6, 0x4 ;  /* 0x0000000605087291 */ /* 0x000fe2000f8e20ff */
[----:B------:R-:W-:Y:S01]  /*2bd0*/  SEL R3, R6, R3, !P2 ;  /* 0x0000000306037207 */ /* 0x000fe20005000000 */
[----:B------:R-:W-:Y:S01]  /*2be0*/  UIADD3 UR9, UPT, UPT, UR4, 0xa0, URZ ;  /* 0x000000a004097890 */ /* 0x000fe2000fffe0ff */
[----:B-1----:R-:W-:Y:S01]  /*2bf0*/  LEA R2, R11, UR6, 0x3 ;  /* 0x000000060b027c11 */ /* 0x002fe2000f8e18ff */
[----:B------:R-:W-:Y:S01]  /*2c00*/  UIADD3 UR8, UPT, UPT, UR8, 0x130, URZ ;  /* 0x0000013008087890 */ /* 0x000fe2000fffe0ff */
[----:B------:R1:W-:Y:S01]  /*2c10*/  @!P2 SYNCS.ARRIVE.TRANS64.RED RZ, [R3+URZ], R4 ;  /* 0x0000000403ffa9a7 */ /* 0x0003e200080004ff */
[----:B------:R-:W-:Y:S01]  /*2c20*/  UIADD3 UR4, UPT, UPT, UR5, 0x1, URZ ;  /* 0x0000000105047890 */ /* 0x000fe2000fffe0ff */
[----:B------:R-:W-:-:S03]  /*2c30*/  VIADD R8, R8, 0x1 ;  /* 0x0000000108087836 */ /* 0x000fc60000000000 */
[----:B------:R-:W-:Y:S02]  /*2c40*/  UISETP.NE.AND UP0, UPT, UR4, 0x2, UPT ;  /* 0x000000020400788c */ /* 0x000fe4000bf05270 */
[----:B------:R-:W-:Y:S01]  /*2c50*/  ISETP.NE.AND P0, PT, R8, 0x2, PT ;  /* 0x000000020800780c */ /* 0x000fe20003f05270 */
[----:B------:R-:W-:Y:S06]  /*2c60*/  UGETNEXTWORKID.BROADCAST [UR8], [UR9] ;  /* 0x00000000080073ca */ /* 0x000fec0008000100 */
[----:B------:R-:W-:Y:S02]  /*2c70*/  USEL UR7, URZ, 0x1, UP0 ;  /* 0x00000001ff077887 */ /* 0x000fe40008000000 */
[----:B------:R-:W-:-:S04]  /*2c80*/  USEL UR5, UR4, URZ, UP0 ;  /* 0x000000ff04057287 */ /* 0x000fc80008000000 */
[----:B------:R-:W-:Y:S02]  /*2c90*/  LOP3.LUT R12, R12, UR7, RZ, 0x3c, !PT ;  /* 0x000000070c0c7c12 */ /* 0x000fe4000f8e3cff */
[----:B-1----:R-:W-:-:S04]  /*2ca0*/  SHF.L.U32 R4, R10, 0x1f, RZ ;  /* 0x0000001f0a047819 */ /* 0x002fc800000006ff */
[----:B------:R-:W1:Y:S02]  /*2cb0*/  SYNCS.PHASECHK.TRANS64.TRYWAIT P1, [R2+URZ+0xa0], R4 ;  /* 0x0000a004020075a7 */ /* 0x000e6400080211ff */
[----:B-1----:R-:W-:Y:S05]  /*2cc0*/  @!P1 BRA `(.L_x_51) ;  /* 0x0000006c00649947 */ /* 0x002fea0003800000 */
.L_x_148:
[C---:B-1----:R-:W-:Y:S01]  /*2cd0*/  LEA R4, R11.reuse, UR6, 0x4 ;  /* 0x000000060b047c11 */ /* 0x042fe2000f8e20ff */
[----:B------:R-:W-:Y:S01]  /*2ce0*/  VIADD R2, R2, 0xb0 ;  /* 0x000000b002027836 */ /* 0x000fe20000000000 */
[----:B------:R-:W-:Y:S01]  /*2cf0*/  SEL R8, R8, RZ, P0 ;  /* 0x000000ff08087207 */ /* 0x000fe20000000000 */
[----:B------:R-:W-:-:S03]  /*2d00*/  VIADD R11, R11, 0x1 ;  /* 0x000000010b0b7836 */ /* 0x000fc60000000000 */
[----:B------:R-:W1:Y:S01]  /*2d10*/  LDS.128 R4, [R4+0x130] ;  /* 0x0001300004047984 */ /* 0x000e620000000c00 */
[----:B------:R-:W-:Y:S02]  /*2d20*/  PRMT R2, RZ, 0x654, R2 ;  /* 0x00000654ff027816 */ /* 0x000fe40000000002 */
[C---:B------:R-:W-:Y:S01]  /*2d30*/  ISETP.NE.AND P1, PT, R11.reuse, 0x2, PT ;  /* 0x000000020b00780c */ /* 0x040fe20003f25270 */
[----:B------:R-:W-:Y:S01]  /*2d40*/  @!PT LDS RZ, [RZ] ;  /* 0x00000000fffff984 */ /* 0x000fe20000000800 */
[----:B------:R-:W-:Y:S01]  /*2d50*/  @!PT LDS RZ, [RZ] ;  /* 0x00000000fffff984 */ /* 0x000fe20000000800 */
[----:B------:R-:W-:Y:S01]  /*2d60*/  @!PT LDS RZ, [RZ] ;  /* 0x00000000fffff984 */ /* 0x000fe20000000800 */
[----:B------:R-:W-:Y:S01]  /*2d70*/  @!PT LDS RZ, [RZ] ;  /* 0x00000000fffff984 */ /* 0x000fe20000000800 */
[----:B------:R2:W-:Y:S06]  /*2d80*/  MEMBAR.ALL.CTA ;  /* 0x0000000000007992 */ /* 0x0005ec0000008000 */
[----:B--2---:R-:W2:Y:S01]  /*2d90*/  FENCE.VIEW.ASYNC.S ;  /* 0x00000000000073c6 */ /* 0x004ea20000000000 */
[----:B------:R-:W-:Y:S01]  /*2da0*/  SEL R11, R11, RZ, P1 ;  /* 0x000000ff0b0b7207 */ /* 0x000fe20000800000 */
[----:B--2---:R2:W-:Y:S01]  /*2db0*/  SYNCS.ARRIVE.TRANS64.RED.A1T0 RZ, [R2+URZ], RZ ;  /* 0x000000ff02ff79a7 */ /* 0x0045e200081004ff */
[----:B-1----:R-:W-:-:S02]  /*2dc0*/  LOP3.LUT P3, RZ, R6, 0x1, RZ, 0xc0, !PT ;  /* 0x0000000106ff7812 */ /* 0x002fc4000786c0ff */
[----:B------:R-:W-:-:S04]  /*2dd0*/  SEL R4, RZ, 0x1, P1 ;  /* 0x00000001ff047807 */ /* 0x000fc80000800000 */
[----:B------:R-:W-:Y:S02]  /*2de0*/  LOP3.LUT R10, R10, R4, RZ, 0x3c, !PT ;  /* 0x000000040a0a7212 */ /* 0x000fe400078e3cff */
[----:B--2---:R-:W-:-:S04]  /*2df0*/  SEL R2, RZ, 0x1, P0 ;  /* 0x00000001ff027807 */ /* 0x004fc80000000000 */
[----:B------:R-:W-:Y:S01]  /*2e00*/  LOP3.LUT R9, R9, R2, RZ, 0x3c, !PT ;  /* 0x0000000209097212 */ /* 0x000fe200078e3cff */
[----:B------:R-:W-:Y:S06]  /*2e10*/  @P3 BRA `(.L_x_52) ;  /* 0xfffffffc002c3947 */ /* 0x000fec000383ffff */
[----:B------:R-:W-:Y:S01]  /*2e20*/  ULEA UR4, UR5, UR6, 0x3 ;  /* 0x0000000605047291 */ /* 0x000fe2000f8e18ff */
[----:B------:R-:W-:-:S08]  /*2e30*/  SHF.L.U32 R2, R12, 0x1f, RZ ;  /* 0x0000001f0c027819 */ /* 0x000fd000000006ff */
[----:B------:R-:W1:Y:S02]  /*2e40*/  SYNCS.PHASECHK.TRANS64 P0, [UR4+0xb0], R2 ;  /* 0x0000b002ff0075a7 */ /* 0x000e640008001004 */
[----:B-1----:R-:W-:Y:S05]  /*2e50*/  @P0 BRA `(.L_x_53) ;  /* 0x0000000000080947 */ /* 0x002fea0003800000 */
[----:B------:R-:W1:Y:S02]  /*2e60*/  SYNCS.PHASECHK.TRANS64.TRYWAIT P0, [UR4+0xb0], R2 ;  /* 0x0000b002ff0075a7 */ /* 0x000e640008001104 */
[----:B-1----:R-:W-:Y:S05]  /*2e70*/  @!P0 BRA `(.L_x_54) ;  /* 0x0000006c000c8947 */ /* 0x002fea0003800000 */
.L_x_53:
[----:B------:R-:W-:-:S04]  /*2e80*/  UIADD3 UR7, UPT, UPT, UR5, 0x1, URZ ;  /* 0x0000000105077890 */ /* 0x000fc8000fffe0ff */
[----:B------:R-:W-:-:S04]  /*2e90*/  UISETP.NE.AND UP0, UPT, UR7, 0x2, UPT ;  /* 0x000000020700788c */ /* 0x000fc8000bf05270 */
[----:B------:R-:W-:Y:S02]  /*2ea0*/  USEL UR8, URZ, 0x1, UP0 ;  /* 0x00000001ff087887 */ /* 0x000fe40008000000 */
[----:B------:R-:W-:-:S04]  /*2eb0*/  USEL UR7, UR7, URZ, UP0 ;  /* 0x000000ff07077287 */ /* 0x000fc80008000000 */
[----:B------:R-:W-:Y:S01]  /*2ec0*/  ULEA UR7, UR7, UR6, 0x3 ;  /* 0x0000000607077291 */ /* 0x000fe2000f8e18ff */
[----:B-1----:R-:W-:-:S04]  /*2ed0*/  LOP3.LUT R2, R12, UR8, RZ, 0x3c, !PT ;  /* 0x000000080c027c12 */ /* 0x002fc8000f8e3cff */
[----:B------:R-:W-:-:S04]  /*2ee0*/  SHF.L.U32 R0, R2, 0x1f, RZ ;  /* 0x0000001f02007819 */ /* 0x000fc800000006ff */
[----:B------:R-:W1:Y:S02]  /*2ef0*/  SYNCS.PHASECHK.TRANS64 P0, [UR7+0xb0], R0 ;  /* 0x0000b000ff0075a7 */ /* 0x000e640008001007 */
[----:B-1----:R-:W-:Y:S05]  /*2f00*/  @P0 EXIT ;  /* 0x000000000000094d */ /* 0x002fea0003800000 */
[----:B------:R-:W-:Y:S02]  /*2f10*/  SHF.L.U32 R2, R2, 0x1f, RZ ;  /* 0x0000001f02027819 */ /* 0x000fe400000006ff */
[----:B------:R-:W-:-:S07]  /*2f20*/  MOV R0, UR7 ;  /* 0x0000000700007c02 */ /* 0x000fce0008000f00 */
.L_x_55:
[----:B-1----:R1:W2:Y:S02]  /*2f30*/  SYNCS.PHASECHK.TRANS64.TRYWAIT P0, [R0+URZ+0xb0], R2 ;  /* 0x0000b002000075a7 */ /* 0x0022a400080011ff */
[----:B--2---:R-:W-:Y:S05]  /*2f40*/  @!P0 NANOSLEEP.SYNCS 0x989680 ;  /* 0x009896800000895d */ /* 0x004fea0003900000 */
[----:B------:R-:W2:Y:S02]  /*2f50*/  @!P0 SYNCS.PHASECHK.TRANS64 P0, [R0+URZ+0xb0], R2 ;  /* 0x0000b002000085a7 */ /* 0x000ea400080010ff */
[----:B--2---:R-:W-:Y:S05]  /*2f60*/  @P0 EXIT ;  /* 0x000000000000094d */ /* 0x004fea0003800000 */
[----:B------:R-:W-:Y:S05]  /*2f70*/  BRA `(.L_x_55) ;  /* 0xfffffffc00ec7947 */ /* 0x000fea000383ffff */
.L_x_48:
[----:B------:R-:W-:Y:S05]  /*2f80*/  BRA.U UP4, `(.L_x_56) ;  /* 0x0000000d04807547 */ /* 0x000fea000b800000 */
[----:B------:R-:W-:Y:S01]  /*2f90*/  UMOV UR4, 0x40 ;  /* 0x0000004000047882 */ /* 0x000fe20000000000 */
[----:B------:R-:W-:Y:S01]  /*2fa0*/  NOP ;  /* 0x0000000000007918 */ /* 0x000fe20000000000 */
[----:B------:R-:W-:Y:S01]  /*2fb0*/  ULEA UR5, UR45, UR4, 0x18 ;  /* 0x000000042d057291 */ /* 0x000fe2000f8ec0ff */
[----:B------:R-:W-:Y:S02]  /*2fc0*/  UMOV UR6, 0x400 ;  /* 0x0000040000067882 */ /* 0x000fe40000000000 */
[----:B------:R-:W-:-:S06]  /*2fd0*/  ULEA UR6, UR45, UR6, 0x18 ;  /* 0x000000062d067291 */ /* 0x000fcc000f8ec0ff */
[----:B------:R-:W1:Y:S02]  /*2fe0*/  LDS.U8 R0, [UR5+0x1c] ;  /* 0x00001c05ff007984 */ /* 0x000e640008000000 */
[----:B-1----:R-:W-:-:S13]  /*2ff0*/  ISETP.NE.AND P0, PT, R0, RZ, PT ;  /* 0x000000ff0000720c */ /* 0x002fda0003f05270 */
[----:B------:R-:W-:Y:S05]  /*3000*/  @P0 BRA `(.L_x_57) ;  /* 0x0000000000580947 */ /* 0x000fea0003800000 */
[----:B------:R-:W-:-:S13]  /*3010*/  ELECT P0, URZ, PT ;  /* 0x0000000000ff782f */ /* 0x000fda0003800000 */
[----:B------:R-:W-:Y:S05]  /*3020*/  @!P0 BRA `(.L_x_58) ;  /* 0x0000000000608947 */ /* 0x000fea0003800000 */
[----:B------:R-:W-:Y:S01]  /*3030*/  UMOV UR4, 0x10 ;  /* 0x0000001000047882 */ /* 0x000fe20000000000 */
[----:B------:R-:W-:Y:S01]  /*3040*/  HFMA2 R0, -RZ, RZ, 0, 5.9604644775390625e-08 ;  /* 0x00000001ff007431 */ /* 0x000fe200000001ff */
[----:B------:R-:W-:-:S03]  /*3050*/  MOV R3, 0xffff ;  /* 0x0000ffff00037802 */ /* 0x000fc60000000f00 */
[----:B------:R-:W-:Y:S04]  /*3060*/  DEPBAR.LE SB1, 0x36 ;  /* 0x00009d800000791a */ /* 0x000fe80000000000 */
[----:B------:R-:W1:Y:S02]  /*3070*/  UTCATOMSWS.FIND_AND_SET.ALIGN UP0, UR4, UR4 ;  /* 0x00000004000475e3 */ /* 0x000e640008000800 */
[----:B-1----:R-:W-:Y:S01]  /*3080*/  MOV R4, UR4 ;  /* 0x0000000400047c02 */ /* 0x002fe20008000f00 */
[----:B------:R-:W-:Y:S06]  /*3090*/  BRA.U UP0, `(.L_x_59) ;  /* 0x0000000100187547 */ /* 0x000fec000b800000 */
.L_x_60:
[----:B------:R-:W-:Y:S05]  /*30a0*/  NANOSLEEP 0x64 ;  /* 0x000000640000795d */ /* 0x000fea0003800000 */
[----:B------:R-:W-:-:S05]  /*30b0*/  UMOV UR4, 0x10 ;  /* 0x0000001000047882 */ /* 0x000fca0000000000 */
[----:B------:R-:W-:Y:S04]  /*30c0*/  DEPBAR.LE SB1, 0x36 ;  /* 0x00009d800000791a */ /* 0x000fe80000000000 */
[----:B------:R-:W1:Y:S02]  /*30d0*/  UTCATOMSWS.FIND_AND_SET.ALIGN UP0, UR4, UR4 ;  /* 0x00000004000475e3 */ /* 0x000e640008000800 */
[----:B-1----:R-:W-:Y:S01]  /*30e0*/  MOV R4, UR4 ;  /* 0x0000000400047c02 */ /* 0x002fe20008000f00 */
[----:B------:R-:W-:Y:S05]  /*30f0*/  BRA.U !UP0, `(.L_x_60) ;  /* 0xfffffffd08e87547 */ /* 0x000fea000b83ffff */
.L_x_59:
[-C--:B------:R-:W-:Y:S02]  /*3100*/  SHF.L.U32 R3, R3, R4.reuse, RZ ;  /* 0x0000000403037219 */ /* 0x080fe400000006ff */
[----:B------:R-:W-:Y:S01]  /*3110*/  SHF.L.U32 R0, R0, R4, RZ ;  /* 0x0000000400007219 */ /* 0x000fe200000006ff */
[----:B------:R-:W-:Y:S02]  /*3120*/  IMAD.SHL.U32 R4, R4, 0x20, RZ ;  /* 0x0000002004047824 */ /* 0x000fe400078e00ff */
[----:B------:R1:W-:Y:S04]  /*3130*/  ATOMS.OR RZ, [UR5+0x14], R3 ;  /* 0x00001403ffff798c */ /* 0x0003e8000b000005 */
[----:B------:R1:W-:Y:S04]  /*3140*/  ATOMS.OR RZ, [UR5+0x18], R0 ;  /* 0x00001800ffff798c */ /* 0x0003e8000b000005 */
[----:B------:R1:W-:Y:S01]  /*3150*/  STS [UR6+0x150], R4 ;  /* 0x00015004ff007988 */ /* 0x0003e20008000806 */
[----:B------:R-:W-:Y:S05]  /*3160*/  BRA `(.L_x_58) ;  /* 0x0000000000107947 */ /* 0x000fea0003800000 */
.L_x_57:
[----:B------:R-:W-:Y:S02]  /*3170*/  MOV R0, 0xffffffff ;  /* 0xffffffff00007802 */ /* 0x000fe40000000f00 */
[----:B------:R-:W-:-:S03]  /*3180*/  MOV R4, 0x31b0 ;  /* 0x000031b000047802 */ /* 0x000fc60000000f00 */
[----:B------:R1:W-:Y:S04]  /*3190*/  STS [UR6+0x150], R0 ;  /* 0x00015000ff007988 */ /* 0x0003e80008000806 */
[----:B-1---5:R-:W-:Y:S05]  /*31a0*/  CALL.REL.NOINC `($__internal_1_$__cuda_sm10x_tcgen05_guardrail_trap_phase_invalid_during_alloc) ;  /* 0x0000007000547944 */ /* 0x022fea0003c00000 */
.L_x_58:
[----:B------:R-:W-:Y:S05]  /*31b0*/  WARPSYNC.ALL ;  /* 0x0000000000007948 */ /* 0x000fea0003800000 */
[----:B------:R-:W2:Y:S01]  /*31c0*/  S2UR UR4, SR_CgaCtaId ;  /* 0x00000000000479c3 */ /* 0x000ea20000008800 */
[----:B------:R-:W-:Y:S01]  /*31d0*/  UMOV UR13, 0x400 ;  /* 0x00000400000d7882 */ /* 0x000fe20000000000 */
[----:B------:R-:W-:-:S06]  /*31e0*/  NOP ;  /* 0x0000000000007918 */ /* 0x000fcc0000000000 */
[----:B------:R-:W-:Y:S06]  /*31f0*/  BAR.ARV 0x6, 0xa0 ;  /* 0x0182800000007b1d */ /* 0x000fec0000002000 */
[----:B------:R-:W3:Y:S01]  /*3200*/  LDCU UR5, c[0x0][0x38c] ;  /* 0x00007180ff0577ac */ /* 0x000ee20008000800 */
[----:B------:R-:W-:Y:S01]  /*3210*/  LOP3.LUT R2, R2, 0xffff, RZ, 0xc0, !PT ;  /* 0x0000ffff02027812 */ /* 0x000fe200078ec0ff */
[----:B------:R-:W-:Y:S01]  /*3220*/  IMAD.MOV.U32 R11, RZ, RZ, 0x1 ;  /* 0x00000001ff0b7424 */ /* 0x000fe200078e00ff */
[----:B------:R-:W-:Y:S01]  /*3230*/  CS2R R8, SRZ ;  /* 0x0000000000087805 */ /* 0x000fe2000001ff00 */
[----:B------:R-:W4:Y:S01]  /*3240*/  LDCU UR8, c[0x0][0x38c] ;  /* 0x00007180ff0877ac */ /* 0x000f220008000800 */
[----:B------:R-:W-:Y:S01]  /*3250*/  R2UR UR15, R2 ;  /* 0x00000000020f72ca */ /* 0x000fe200000e0000 */
[----:B------:R-:W-:Y:S01]  /*3260*/  IMAD.MOV.U32 R10, RZ, RZ, RZ ;  /* 0x000000ffff0a7224 */ /* 0x000fe200078e00ff */
[----:B------:R-:W-:Y:S01]  /*3270*/  UMOV UR18, URZ ;  /* 0x000000ff00127c82 */ /* 0x000fe20008000000 */
[----:B------:R-:W-:Y:S01]  /*3280*/  UMOV UR10, URZ ;  /* 0x000000ff000a7c82 */ /* 0x000fe20008000000 */
[----:B--2---:R-:W-:Y:S01]  /*3290*/  ULEA UR13, UR4, UR13, 0x18 ;  /* 0x0000000d040d7291 */ /* 0x004fe2000f8ec0ff */
[----:B------:R-:W-:Y:S01]  /*32a0*/  UMOV UR20, 0x0 ;  /* 0x0000000000147882 */ /* 0x000fe20000000000 */
[----:B------:R-:W-:-:S02]  /*32b0*/  UMOV UR21, 0x44004a0 ;  /* 0x044004a000157882 */ /* 0x000fc40000000000 */
[----:B------:R-:W-:Y:S02]  /*32c0*/  UIADD3 UR6, UPT, UPT, UR13, 0x6400, URZ ;  /* 0x000064000d067890 */ /* 0x000fe4000fffe0ff */
[----:B------:R-:W-:Y:S02]  /*32d0*/  UIADD3 UR7, UPT, UPT, UR13, 0x8c00, URZ ;  /* 0x00008c000d077890 */ /* 0x000fe4000fffe0ff */
[----:B---3--:R-:W-:Y:S01]  /*32e0*/  UIADD3 UR5, UPT, UPT, UR5, 0x1f, URZ ;  /* 0x0000001f05057890 */ /* 0x008fe2000fffe0ff */
[----:B-1----:R-:W1:Y:S01]  /*32f0*/  LDS R0, [UR13+0x150] ;  /* 0x0001500dff007984 */ /* 0x002e620008000800 */
[----:B------:R-:W-:Y:S02]  /*3300*/  USHF.R.U32.HI UR6, URZ, 0x4, UR6 ;  /* 0x00000004ff067899 */ /* 0x000fe40008011606 */
[----:B------:R-:W-:Y:S02]  /*3310*/  USHF.R.S32.HI UR4, URZ, 0x1f, UR5 ;  /* 0x0000001fff047899 */ /* 0x000fe40008011405 */
[----:B------:R-:W-:-:S02]  /*3320*/  ULOP3.LUT UR6, UR6, 0x3fff, URZ, 0xc0, !UPT ;  /* 0x00003fff06067892 */ /* 0x000fc4000f8ec0ff */
[----:B------:R-:W-:Y:S02]  /*3330*/  ULEA.HI UR4, UR4, UR5, URZ, 0x5 ;  /* 0x0000000504047291 */ /* 0x000fe4000f8f28ff */
[----:B------:R-:W-:Y:S02]  /*3340*/  USHF.R.U32.HI UR5, URZ, 0x4, UR7 ;  /* 0x00000004ff057899 */ /* 0x000fe40008011607 */
[----:B------:R-:W-:Y:S02]  /*3350*/  USHF.R.S32.HI UR22, URZ, 0x5, UR4 ;  /* 0x00000005ff167899 */ /* 0x000fe40008011404 */
[----:B------:R-:W-:Y:S02]  /*3360*/  ULOP3.LUT UR5, UR5, 0x3fff, URZ, 0xc0, !UPT ;  /* 0x00003fff05057892 */ /* 0x000fe4000f8ec0ff */
[----:B------:R-:W-:Y:S02]  /*3370*/  UISETP.LT.AND UP0, UPT, UR22, 0x1, UPT ;  /* 0x000000011600788c */ /* 0x000fe4000bf01270 */
[----:B------:R-:W-:-:S02]  /*3380*/  ULOP3.LUT UR16, UR6, 0x10000, URZ, 0xfc, !UPT ;  /* 0x0001000006107892 */ /* 0x000fc4000f8efcff */
[----:B------:R-:W-:Y:S02]  /*3390*/  USEL UR23, UR22, 0x1, !UP0 ;  /* 0x0000000116177887 */ /* 0x000fe4000c000000 */
[----:B------:R-:W-:Y:S02]  /*33a0*/  ULOP3.LUT UR17, UR5, 0x10000, URZ, 0xfc, !UPT ;  /* 0x0001000005117892 */ /* 0x000fe4000f8efcff */
[----:B------:R-:W-:Y:S02]  /*33b0*/  UIADD3 UR23, UPT, UPT, -UR23, URZ, URZ ;  /* 0x000000ff17177290 */ /* 0x000fe4000fffe1ff */
[----:B----4-:R-:W-:Y:S01]  /*33c0*/  UISETP.GE.AND UP4, UPT, UR8, 0x1, UPT ;  /* 0x000000010800788c */ /* 0x010fe2000bf86270 */
[----:B-1----:R-:W-:-:S15]  /*33d0*/  R2UR UR24, R0 ;  /* 0x00000000001872ca */ /* 0x002fde00000e0000 */
.L_x_67:
[----:B------:R-:W-:Y:S02]  /*33e0*/  LEA R0, R10, UR13, 0x3 ;  /* 0x0000000d0a007c11 */ /* 0x000fe4000f8e18ff */
[----:B------:R-:W-:Y:S02]  /*33f0*/  SHF.L.U32 R2, R9, 0x1f, RZ ;  /* 0x0000001f09027819 */ /* 0x000fe400000006ff */
[----:B------:R-:W-:Y:S01]  /*3400*/  PLOP3.LUT P0, PT, PT, PT, UP4, 0x80, 0x8 ;  /* 0x000000000008781c */ /* 0x000fe20003f0f048 */
[----:B------:R-:W-:Y:S01]  /*3410*/  VIADD R3, R0, 0xb0 ;  /* 0x000000b000037836 */ /* 0x000fe20000000000 */
[----:B-1----:R-:W1:Y:S02]  /*3420*/  SYNCS.PHASECHK.TRANS64.TRYWAIT P1, [R0+URZ+0xa0], R2 ;  /* 0x0000a002000075a7 */ /* 0x002e6400080211ff */
[----:B-1-3--:R-:W-:Y:S09]  /*3430*/  @!P1 BRA `(.L_x_61) ;  /* 0x0000006400b49947 */ /* 0x00aff20003800000 */
.L_x_150:
[----:B------:R-:W-:Y:S01]  /*3440*/  LEA R4, R10, UR13, 0x4 ;  /* 0x0000000d0a047c11 */ /* 0x000fe2000f8e20ff */
[----:B------:R-:W-:Y:S01]  /*3450*/  @UP4 ULEA UR4, UR10, UR13, 0x3 ;  /* 0x0000000d0a044291 */ /* 0x000fe2000f8e18ff */
[----:B------:R-:W-:Y:S01]  /*3460*/  PLOP3.LUT P2, PT, PT, PT, PT, 0x80, 0x8 ;  /* 0x000000000008781c */ /* 0x000fe20003f4f070 */
[----:B------:R-:W-:Y:S01]  /*3470*/  ULEA UR19, UR18, UR13, 0x3 ;  /* 0x0000000d12137291 */ /* 0x000fe2000f8e18ff */
[----:B------:R-:W-:Y:S02]  /*3480*/  PRMT R3, RZ, 0x654, R3 ;  /* 0x00000654ff037816 */ /* 0x000fe40000000003 */
[----:B------:R-:W2:Y:S01]  /*3490*/  LDS.128 R4, [R4+0x130] ;  /* 0x0001300004047984 */ /* 0x000ea20000000c00 */
[----:B-1----:R-:W-:Y:S02]  /*34a0*/  @P0 SHF.L.U32 R2, R8, 0x1f, RZ ;  /* 0x0000001f08020819 */ /* 0x002fe400000006ff */
[----:B------:R-:W-:Y:S01]  /*34b0*/  SHF.L.U32 R0, R11, 0x1f, RZ ;  /* 0x0000001f0b007819 */ /* 0x000fe200000006ff */
[----:B------:R-:W-:Y:S01]  /*34c0*/  @!PT LDS RZ, [RZ] ;  /* 0x00000000fffff984 */ /* 0x000fe20000000800 */
[----:B------:R-:W-:Y:S01]  /*34d0*/  @!PT LDS RZ, [RZ] ;  /* 0x00000000fffff984 */ /* 0x000fe20000000800 */
[----:B------:R-:W-:Y:S01]  /*34e0*/  @!PT LDS RZ, [RZ] ;  /* 0x00000000fffff984 */ /* 0x000fe20000000800 */
[----:B------:R-:W-:Y:S01]  /*34f0*/  @!PT LDS RZ, [RZ] ;  /* 0x00000000fffff984 */ /* 0x000fe20000000800 */
[----:B------:R1:W-:Y:S06]  /*3500*/  MEMBAR.ALL.CTA ;  /* 0x0000000000007992 */ /* 0x0003ec0000008000 */
[----:B-1----:R-:W1:Y:S02]  /*3510*/  FENCE.VIEW.ASYNC.S ;  /* 0x00000000000073c6 */ /* 0x002e640000000000 */
[----:B-1----:R1:W-:Y:S01]  /*3520*/  SYNCS.ARRIVE.TRANS64.RED.A1T0 RZ, [R3+URZ], RZ ;  /* 0x000000ff03ff79a7 */ /* 0x0023e200081004ff */
[----:B------:R1:W3:Y:S01]  /*3530*/  @P0 SYNCS.PHASECHK.TRANS64.TRYWAIT P2, [UR4], R2 ;  /* 0x00000002ff0005a7 */ /* 0x0002e20008041104 */
[----:B--2---:R-:W-:Y:S01]  /*3540*/  LOP3.LUT P1, RZ, R6, 0x1, RZ, 0xc0, !PT ;  /* 0x0000000106ff7812 */ /* 0x004fe2000782c0ff */
[----:B------:R-:W2:Y:S02]  /*3550*/  SYNCS.PHASECHK.TRANS64.TRYWAIT P0, [UR19+0xe0], R0 ;  /* 0x0000e000ff0075a7 */ /* 0x000ea40008001113 */
[----:B-123--:R-:W-:Y:S10]  /*3560*/  @!P0 BRA `(.L_x_62) ;  /* 0x00000064007c8947 */ /* 0x00eff40003800000 */
.L_x_152:
[----:B------:R-:W-:Y:S01]  /*3570*/  IADD3 R10, PT, PT, R10, 0x1, RZ ;  /* 0x000000010a0a7810 */ /* 0x000fe20007ffe0ff */
[----:B------:R-:W-:Y:S06]  /*3580*/  BRA.U !UP4, `(.L_x_63) ;  /* 0x000000010ca07547 */ /* 0x000fec000b800000 */
[----:B------:R-:W-:Y:S02]  /*3590*/  ULEA.HI UR4, UR18, UR18, URZ, 0x1 ;  /* 0x0000001212047291 */ /* 0x000fe4000f8f08ff */
[----:B------:R-:W-:Y:S02]  /*35a0*/  UPLOP3.LUT UP2, UPT, UPT, UPT, UPT, 0x40, 0x4 ;  /* 0x000000000004789c */ /* 0x000fe40003f4e870 */
[----:B------:R-:W-:Y:S02]  /*35b0*/  USHF.L.U32 UR5, UR4, 0x7, URZ ;  /* 0x0000000704057899 */ /* 0x000fe400080006ff */
[----:B------:R-:W-:Y:S02]  /*35c0*/  ULOP3.LUT UR14, UR4, 0xffe, URZ, 0xc0, !UPT ;  /* 0x00000ffe040e7892 */ /* 0x000fe4000f8ec0ff */
[----:B------:R-:W-:Y:S02]  /*35d0*/  ULOP3.LUT UR4, UR5, 0xffffff00, URZ, 0xc0, !UPT ;  /* 0xffffff0005047892 */ /* 0x000fe4000f8ec0ff */
[----:B------:R-:W-:-:S02]  /*35e0*/  UIADD3 UR14, UPT, UPT, -UR14, UR18, URZ ;  /* 0x000000120e0e7290 */ /* 0x000fc4000fffe1ff */
[----:B------:R-:W-:Y:S01]  /*35f0*/  UIADD3 UR4, UPT, UPT, UR24, UR4, URZ ;  /* 0x0000000418047290 */ /* 0x000fe2000fffe0ff */
[----:B------:R-:W-:Y:S01]  /*3600*/  UMOV UR12, UR23 ;  /* 0x00000017000c7c82 */ /* 0x000fe20008000000 */
[----:B------:R-:W-:Y:S02]  /*3610*/  UMOV UR11, UR22 ;  /* 0x00000016000b7c82 */ /* 0x000fe40008000000 */
[----:B------:R-:W-:Y:S01]  /*3620*/  ULEA UR14, UR14, UR4, 0x14 ;  /* 0x000000040e0e7291 */ /* 0x000fe2000f8ea0ff */
[----:B------:R-:W-:-:S11]  /*3630*/  UMOV UR5, UR10 ;  /* 0x0000000a00057c82 */ /* 0x000fd60008000000 */
.L_x_66:
[----:B------:R-:W-:Y:S02]  /*3640*/  UIADD3 UR12, UPT, UPT, UR12, 0x1, URZ ;  /* 0x000000010c0c7890 */ /* 0x000fe4000fffe0ff */
[----:B--2---:R-:W-:Y:S02]  /*3650*/  ULEA UR6, UR5, UR13, 0x3 ;  /* 0x0000000d05067291 */ /* 0x004fe4000f8e18ff */
[----:B------:R-:W-:Y:S01]  /*3660*/  UISETP.NE.AND UP3, UPT, UR12, URZ, UPT ;  /* 0x000000ff0c00728c */ /* 0x000fe2000bf65270 */
[----:B---3--:R-:W-:Y:S10]  /*3670*/  @P2 BRA `(.L_x_64) ;  /* 0x00000000000c2947 */ /* 0x008ff40003800000 */
[----:B-1----:R-:W-:Y:S04]  /*3680*/  SHF.L.U32 R2, R8, 0x1f, RZ ;  /* 0x0000001f08027819 */ /* 0x002fe800000006ff */
[----:B------:R-:W1:Y:S02]  /*3690*/  SYNCS.PHASECHK.TRANS64.TRYWAIT P0, [UR6], R2 ;  /* 0x00000002ff0075a7 */ /* 0x000e640008001106 */
[----:B-1----:R-:W-:Y:S05]  /*36a0*/  @!P0 BRA `(.L_x_65) ;  /* 0x0000006400448947 */ /* 0x002fea0003800000 */
.L_x_64:
[----:B------:R-:W-:Y:S01]  /*36b0*/  UISETP.NE.AND UP0, UPT, UR11, 0x1, UPT ;  /* 0x000000010b00788c */ /* 0x000fe2000bf05270 */
[----:B------:R-:W-:Y:S01]  /*36c0*/  PLOP3.LUT P2, PT, PT, PT, PT, 0x80, 0x8 ;  /* 0x000000000008781c */ /* 0x000fe20003f4f070 */
[----:B------:R-:W-:Y:S02]  /*36d0*/  UIADD3 UR4, UPT, UPT, UR5, 0x1, URZ ;  /* 0x0000000105047890 */ /* 0x000fe4000fffe0ff */
[----:B------:R-:W-:Y:S02]  /*36e0*/  ULEA UR8, UR5, UR17, 0x9 ;  /* 0x0000001105087291 */ /* 0x000fe4000f8e48ff */
[----:B------:R-:W-:Y:S01]  /*36f0*/  UISETP.NE.AND UP1, UPT, UR4, 0x5, UPT ;  /* 0x000000050400788c */ /* 0x000fe2000bf25270 */
[----:B------:R-:W-:Y:S01]  /*3700*/  PLOP3.LUT P0, PT, PT, PT, UP0, 0x80, 0x8 ;  /* 0x000000000008781c */ /* 0x000fe20003f0f008 */
[----:B------:R-:W-:Y:S02]  /*3710*/  UIADD3 UR11, UPT, UPT, UR11, -0x1, URZ ;  /* 0xffffffff0b0b7890 */ /* 0x000fe4000fffe0ff */
[----:B------:R-:W-:Y:S02]  /*3720*/  USEL UR7, URZ, 0x1, UP1 ;  /* 0x00000001ff077887 */ /* 0x000fe40008800000 */
[----:B------:R-:W-:Y:S01]  /*3730*/  USEL UR10, UR4, URZ, UP1 ;  /* 0x000000ff040a7287 */ /* 0x000fe20008800000 */
[----:B------:R-:W-:Y:S03]  /*3740*/  UMOV UR9, 0xc0004010 ;  /* 0xc000401000097882 */ /* 0x000fe60000000000 */
[----:B------:R-:W-:Y:S01]  /*3750*/  @UP0 ULEA UR4, UR10, UR13, 0x3 ;  /* 0x0000000d0a040291 */ /* 0x000fe2000f8e18ff */
[----:B------:R-:W-:Y:S01]  /*3760*/  LOP3.LUT R8, R8, UR7, RZ, 0x3c, !PT ;  /* 0x0000000708087c12 */ /* 0x000fe2000f8e3cff */
[----:B------:R-:W-:Y:S03]  /*3770*/  UMOV UR7, 0xc0004010 ;  /* 0xc000401000077882 */ /* 0x000fe60000000000 */
[----:B-1----:R-:W-:Y:S04]  /*3780*/  @P0 SHF.L.U32 R0, R8, 0x1f, RZ ;  /* 0x0000001f08000819 */ /* 0x002fe800000006ff */
[----:B------:R2:W3:Y:S01]  /*3790*/  @P0 SYNCS.PHASECHK.TRANS64.TRYWAIT P2, [UR4], R0 ;  /* 0x00000000ff0005a7 */ /* 0x0004e20008041104 */
[----:B------:R-:W-:Y:S02]  /*37a0*/  UIADD3 UR4, UPT, UPT, UR6, 0x28, URZ ;  /* 0x0000002806047890 */ /* 0x000fe4000fffe0ff */
[----:B------:R-:W-:Y:S03]  /*37b0*/  ULEA UR6, UR5, UR16, 0x7 ;  /* 0x0000001005067291 */ /* 0x000fe6000f8e38ff */
[----:B------:R-:W-:Y:S06]  /*37c0*/  UMOV UR5, UR10 ;  /* 0x0000000a00057c82 */ /* 0x000fec0008000000 */
[----:B------:R2:W-:Y:S01]  /*37d0*/  UTCIMMA gdesc[UR6], gdesc[UR8], tmem[UR14], tmem[UR20], idesc[UR21], UP2 ;  /* 0x00ff1408060075ea */ /* 0x0005e2000900010e */
[----:B------:R-:W-:Y:S01]  /*37e0*/  UPLOP3.LUT UP2, UPT, UPT, UPT, UPT, 0x80, 0x8 ;  /* 0x000000000008789c */ /* 0x000fe20003f4f070 */
[----:B------:R2:W-:Y:S01]  /*37f0*/  UTCBAR.MULTICAST [UR4], URZ, UR15 ;  /* 0x000000ff040073e9 */ /* 0x0005e2000800080f */
[----:B------:R-:W-:Y:S09]  /*3800*/  BRA.U UP3, `(.L_x_66) ;  /* 0xfffffffd038c7547 */ /* 0x000ff2000b83ffff */
.L_x_63:
[----:B--2---:R-:W-:Y:S01]  /*3810*/  UIADD3 UR4, UPT, UPT, UR18, 0x1, URZ ;  /* 0x0000000112047890 */ /* 0x004fe2000fffe0ff */
[C---:B------:R-:W-:Y:S01]  /*3820*/  ISETP.NE.AND P0, PT, R10.reuse, 0x2, PT ;  /* 0x000000020a00780c */ /* 0x040fe20003f05270 */
[----:B------:R-:W-:Y:S02]  /*3830*/  UIADD3 UR5, UPT, UPT, UR19, 0xc0, URZ ;  /* 0x000000c013057890 */ /* 0x000fe4000fffe0ff */
[----:B------:R-:W-:Y:S01]  /*3840*/  UISETP.NE.AND UP0, UPT, UR4, 0x4, UPT ;  /* 0x000000040400788c */ /* 0x000fe2000bf05270 */
[----:B-1----:R-:W-:Y:S02]  /*3850*/  SEL R0, RZ, 0x1, P0 ;  /* 0x00000001ff007807 */ /* 0x002fe40000000000 */
[----:B------:R-:W-:Y:S01]  /*3860*/  SEL R10, R10, RZ, P0 ;  /* 0x000000ff0a0a7207 */ /* 0x000fe20000000000 */
[----:B------:R-:W-:Y:S01]  /*3870*/  USEL UR6, URZ, 0x1, UP0 ;  /* 0x00000001ff067887 */ /* 0x000fe20008000000 */
[----:B------:R-:W-:Y:S01]  /*3880*/  LOP3.LUT R9, R9, R0, RZ, 0x3c, !PT ;  /* 0x0000000009097212 */ /* 0x000fe200078e3cff */
[----:B------:R-:W-:Y:S01]  /*3890*/  USEL UR18, UR4, URZ, UP0 ;  /* 0x000000ff04127287 */ /* 0x000fe20008000000 */
[----:B------:R1:W-:Y:S03]  /*38a0*/  UTCBAR [UR5], URZ ;  /* 0x000000ff050073e9 */ /* 0x0003e600080000ff */
[----:B------:R-:W-:Y:S01]  /*38b0*/  LOP3.LUT R11, R11, UR6, RZ, 0x3c, !PT ;  /* 0x000000060b0b7c12 */ /* 0x000fe2000f8e3cff */
[----:B------:R-:W-:Y:S07]  /*38c0*/  @P1 BRA `(.L_x_67) ;  /* 0xfffffff800c41947 */ /* 0x000fee000383ffff */
[----:B------:R-:W2:Y:S01]  /*38d0*/  S2UR UR8, SR_CgaCtaId ;  /* 0x00000000000879c3 */ /* 0x000ea20000008800 */
[----:B------:R-:W-:Y:S01]  /*38e0*/  ELECT P0, URZ, PT ;  /* 0x0000000000ff782f */ /* 0x000fe20003800000 */
[----:B------:R-:W-:Y:S01]  /*38f0*/  IMAD.MOV.U32 R0, RZ, RZ, 0x1 ;  /* 0x00000001ff007424 */ /* 0x000fe200078e00ff */
[----:B------:R-:W-:Y:S01]  /*3900*/  UIADD3 UR13, UPT, UPT, UR13, 0xe0, URZ ;  /* 0x000000e00d0d7890 */ /* 0x000fe2000fffe0ff */
[----:B------:R-:W-:Y:S01]  /*3910*/  SHF.L.U32 R2, R11, 0x1f, RZ ;  /* 0x0000001f0b027819 */ /* 0x000fe200000006ff */
[----:B------:R-:W-:-:S03]  /*3920*/  UMOV UR4, 0x40 ;  /* 0x0000004000047882 */ /* 0x000fc60000000000 */
[----:B------:R-:W-:Y:S01]  /*3930*/  UVIRTCOUNT.DEALLOC.SMPOOL 0x80 ;  /* 0x000000800000784c */ /* 0x000fe20000000000 */
[----:B--2---:R-:W-:Y:S02]  /*3940*/  ULEA UR8, UR8, UR4, 0x18 ;  /* 0x0000000408087291 */ /* 0x004fe4000f8ec0ff */
[----:B------:R-:W-:-:S07]  /*3950*/  ULEA UR4, UR18, UR13, 0x3 ;  /* 0x0000000d12047291 */ /* 0x000fce000f8e18ff */
[----:B------:R2:W-:Y:S02]  /*3960*/  @P0 STS.U8 [UR8+0x1c], R0 ;  /* 0x00001c00ff000988 */ /* 0x0005e40008000008 */
[----:B------:R-:W4:Y:S02]  /*3970*/  SYNCS.PHASECHK.TRANS64.TRYWAIT P0, [UR4], R2 ;  /* 0x00000002ff0075a7 */ /* 0x000f240008001104 */
[----:B--2-4-:R-:W-:Y:S05]  /*3980*/  @!P0 BRA `(.L_x_68) ;  /* 0x0000006000a48947 */ /* 0x014fea0003800000 */
.L_x_155:
[----:B------:R-:W-:-:S04]  /*3990*/  UIADD3 UR4, UPT, UPT, UR18, 0x1, URZ ;  /* 0x0000000112047890 */ /* 0x000fc8000fffe0ff */
[----:B------:R-:W-:-:S04]  /*39a0*/  UISETP.NE.AND UP0, UPT, UR4, 0x4, UPT ;  /* 0x000000040400788c */ /* 0x000fc8000bf05270 */
[----:B------:R-:W-:Y:S02]  /*39b0*/  USEL UR6, URZ, 0x1, UP0 ;  /* 0x00000001ff067887 */ /* 0x000fe40008000000 */
[----:B------:R-:W-:-:S04]  /*39c0*/  USEL UR4, UR4, URZ, UP0 ;  /* 0x000000ff04047287 */ /* 0x000fc80008000000 */
[----:B-1----:R-:W-:Y:S01]  /*39d0*/  ULEA UR5, UR4, UR13, 0x3 ;  /* 0x0000000d04057291 */ /* 0x002fe2000f8e18ff */
[----:B--2---:R-:W-:-:S04]  /*39e0*/  LOP3.LUT R2, R11, UR6, RZ, 0x3c, !PT ;  /* 0x000000060b027c12 */ /* 0x004fc8000f8e3cff */
[----:B------:R-:W-:-:S04]  /*39f0*/  SHF.L.U32 R3, R2, 0x1f, RZ ;  /* 0x0000001f02037819 */ /* 0x000fc800000006ff */
[----:B------:R-:W1:Y:S02]  /*3a00*/  SYNCS.PHASECHK.TRANS64.TRYWAIT P0, [UR5], R3 ;  /* 0x00000003ff0075a7 */ /* 0x000e640008001105 */
[----:B-1----:R-:W-:Y:S05]  /*3a10*/  @!P0 BRA `(.L_x_69) ;  /* 0x0000006000988947 */ /* 0x002fea0003800000 */
.L_x_157:
        /* <DEDUP_REMOVED lines=9> */
.L_x_159:
[----:B------:R-:W-:-:S04]  /*3ab0*/  UIADD3 UR4, UPT, UPT, UR4, 0x1, URZ ;  /* 0x0000000104047890 */ /* 0x000fc8000fffe0ff */
[----:B------:R-:W-:-:S04]  /*3ac0*/  UISETP.NE.AND UP0, UPT, UR4, 0x4, UPT ;  /* 0x000000040400788c */ /* 0x000fc8000bf05270 */
[----:B------:R-:W-:Y:S02]  /*3ad0*/  USEL UR5, URZ, 0x1, UP0 ;  /* 0x00000001ff057887 */ /* 0x000fe40008000000 */
[----:B------:R-:W-:-:S04]  /*3ae0*/  USEL UR4, UR4, URZ, UP0 ;  /* 0x000000ff04047287 */ /* 0x000fc80008000000 */
[----:B------:R-:W-:Y:S01]  /*3af0*/  ULEA UR4, UR4, UR13, 0x3 ;  /* 0x0000000d04047291 */ /* 0x000fe2000f8e18ff */
[----:B------:R-:W-:-:S04]  /*3b00*/  LOP3.LUT R2, R2, UR5, RZ, 0x3c, !PT ;  /* 0x0000000502027c12 */ /* 0x000fc8000f8e3cff */
[----:B------:R-:W-:-:S04]  /*3b10*/  SHF.L.U32 R2, R2, 0x1f, RZ ;  /* 0x0000001f02027819 */ /* 0x000fc800000006ff */
[----:B------:R-:W2:Y:S02]  /*3b20*/  SYNCS.PHASECHK.TRANS64.TRYWAIT P0, [UR4], R2 ;  /* 0x00000002ff0075a7 */ /* 0x000ea40008001104 */
[----:B--2---:R-:W-:Y:S05]  /*3b30*/  @!P0 BRA `(.L_x_71) ;  /* 0x0000006000808947 */ /* 0x004fea0003800000 */
.L_x_161:
[----:B------:R-:W-:Y:S01]  /*3b40*/  NOP ;  /* 0x0000000000007918 */ /* 0x000fe20000000000 */
[----:B-1----:R-:W1:Y:S01]  /*3b50*/  LDS R0, [UR8+0x14] ;  /* 0x00001408ff007984 */ /* 0x002e620008000800 */
[----:B------:R-:W-:Y:S01]  /*3b60*/  ULOP3.LUT UR4, UR24, 0xffff, URZ, 0xc0, !UPT ;  /* 0x0000ffff18047892 */ /* 0x000fe2000f8ec0ff */
[----:B------:R-:W-:Y:S01]  /*3b70*/  UMOV UR5, 0xffff ;  /* 0x0000ffff00057882 */ /* 0x000fe20000000000 */
[----:B------:R-:W-:Y:S02]  /*3b80*/  UMOV UR6, 0x1 ;  /* 0x0000000100067882 */ /* 0x000fe40000000000 */
[----:B------:R-:W-:-:S04]  /*3b90*/  USHF.R.U32.HI UR4, URZ, 0x5, UR4 ;  /* 0x00000005ff047899 */ /* 0x000fc80008011604 */
[----:B------:R-:W-:Y:S02]  /*3ba0*/  USHF.L.U32 UR5, UR5, UR4, URZ ;  /* 0x0000000405057299 */ /* 0x000fe400080006ff */
[----:B------:R-:W-:-:S04]  /*3bb0*/  USHF.L.U32 UR4, UR6, UR4, URZ ;  /* 0x0000000406047299 */ /* 0x000fc800080006ff */
[----:B-1----:R-:W-:-:S04]  /*3bc0*/  LOP3.LUT R0, R0, UR5, RZ, 0xc0, !PT ;  /* 0x0000000500007c12 */ /* 0x002fc8000f8ec0ff */
[----:B------:R-:W-:-:S13]  /*3bd0*/  ISETP.NE.AND P0, PT, R0, UR5, PT ;  /* 0x0000000500007c0c */ /* 0x000fda000bf05270 */
[----:B------:R-:W-:Y:S05]  /*3be0*/  @P0 BRA `(.L_x_72) ;  /* 0x0000000000580947 */ /* 0x000fea0003800000 */
[----:B------:R-:W1:Y:S02]  /*3bf0*/  LDS R0, [UR8+0x18] ;  /* 0x00001808ff007984 */ /* 0x000e640008000800 */
[----:B-1----:R-:W-:-:S04]  /*3c00*/  LOP3.LUT R0, R0, UR4, RZ, 0xc0, !PT ;  /* 0x0000000400007c12 */ /* 0x002fc8000f8ec0ff */
[----:B------:R-:W-:-:S13]  /*3c10*/  ISETP.NE.AND P0, PT, R0, UR4, PT ;  /* 0x0000000400007c0c */ /* 0x000fda000bf05270 */
[----:B------:R-:W-:Y:S05]  /*3c20*/  @P0 BRA `(.L_x_73) ;  /* 0x00000000003c0947 */ /* 0x000fea0003800000 */
[----:B------:R-:W1:Y:S01]  /*3c30*/  S2R R2, SR_LANEID ;  /* 0x0000000000027919 */ /* 0x000e620000000000 */
[----:B------:R-:W-:-:S06]  /*3c40*/  ULOP3.LUT UR5, URZ, UR5, URZ, 0x33, !UPT ;  /* 0x00000005ff057292 */ /* 0x000fcc000f8e33ff */
[----:B------:R-:W-:-:S04]  /*3c50*/  IMAD.U32 R0, RZ, RZ, UR5 ;  /* 0x00000005ff007e24 */ /* 0x000fc8000f8e00ff */
[----:B------:R2:W4:Y:S02]  /*3c60*/  REDUX UR7, R0 ;  /* 0x00000000000773c4 */ /* 0x0005240000000000 */
[----:B------:R1:W-:Y:S01]  /*3c70*/  UTCATOMSWS.AND URZ, UR5 ;  /* 0x0000000500ff79e3 */ /* 0x0003e20008000000 */
[----:B--2---:R-:W-:Y:S01]  /*3c80*/  LOP3.LUT R0, RZ, UR4, RZ, 0x33, !PT ;  /* 0x00000004ff007c12 */ /* 0x004fe2000f8e33ff */
[----:B------:R-:W-:Y:S02]  /*3c90*/  VOTEU.ANY UR4, UPT, PT ;  /* 0x0000000000047886 */ /* 0x000fe400038e0100 */
[----:B------:R-:W-:Y:S02]  /*3ca0*/  UFLO.U32 UR4, UR4 ;  /* 0x00000004000472bd */ /* 0x000fe400080e0000 */
[----:B------:R-:W2:Y:S04]  /*3cb0*/  REDUX UR6, R0 ;  /* 0x00000000000673c4 */ /* 0x000ea80000000000 */
[----:B-1----:R-:W-:-:S02]  /*3cc0*/  ISETP.EQ.U32.AND P0, PT, R2, UR4, PT ;  /* 0x0000000402007c0c */ /* 0x002fc4000bf02070 */
[----:B----4-:R-:W-:-:S11]  /*3cd0*/  MOV R2, UR7 ;  /* 0x0000000700027c02 */ /* 0x010fd60008000f00 */
[----:B------:R1:W-:Y:S01]  /*3ce0*/  @P0 ATOMS.AND RZ, [UR8+0x14], R2 ;  /* 0x00001402ffff098c */ /* 0x0003e2000a800008 */
[----:B--2---:R-:W-:-:S05]  /*3cf0*/  IMAD.U32 R0, RZ, RZ, UR6 ;  /* 0x00000006ff007e24 */ /* 0x004fca000f8e00ff */
[----:B------:R1:W-:Y:S01]  /*3d00*/  @P0 ATOMS.AND RZ, [UR8+0x18], R0 ;  /* 0x00001800ffff098c */ /* 0x0003e2000a800008 */
[----:B------:R-:W-:Y:S05]  /*3d10*/  BRA `(.L_x_74) ;  /* 0x0000000000147947 */ /* 0x000fea0003800000 */
.L_x_73:
[----:B------:R-:W-:Y:S02]  /*3d20*/  MOV R2, 0x3d40 ;  /* 0x00003d4000027802 */ /* 0x000fe40000000f00 */
[----:B---3-5:R-:W-:Y:S05]  /*3d30*/  CALL.REL.NOINC `($__internal_0_$__cuda_sm10x_tcgen05_guardrail_trap_col_being_dealloced_not_returned_by_alloc) ;  /* 0x0000006400647944 */ /* 0x028fea0003c00000 */
[----:B------:R-:W-:Y:S05]  /*3d40*/  BRA `(.L_x_74) ;  /* 0x0000000000087947 */ /* 0x000fea0003800000 */
.L_x_72:
[----:B------:R-:W-:Y:S02]  /*3d50*/  MOV R2, 0x3d70 ;  /* 0x00003d7000027802 */ /* 0x000fe40000000f00 */
[----:B---3-5:R-:W-:Y:S05]  /*3d60*/  CALL.REL.NOINC `($__internal_2_$__cuda_sm10x_tcgen05_guardrail_trap_unallocated_columns_being_dealloced) ;  /* 0x0000006400707944 */ /* 0x028fea0003c00000 */
.L_x_74:
[----:B------:R-:W-:Y:S01]  /*3d70*/  NOP ;  /* 0x0000000000007918 */ /* 0x000fe20000000000 */
[----:B------:R-:W-:Y:S05]  /*3d80*/  EXIT ;  /* 0x000000000000794d */ /* 0x000fea0003800000 */
.L_x_56:
[----:B------:R-:W-:-:S09]  /*3d90*/  UISETP.NE.OR UP0, UPT, UR17, 0x3, !UP3 ;  /* 0x000000031100788c */ /* 0x000fd2000df05670 */
[----:B------:R-:W-:Y:S05]  /*3da0*/  BRA.U UP0, `(.L_x_75) ;  /* 0x0000001100587547 */ /* 0x000fea000b800000 */
[----:B------:R-:W1:Y:S01]  /*3db0*/  LDCU UR31, c[0x0][0x370] ;  /* 0x00006e00ff1f77ac */ /* 0x000e620008000800 */
[----:B------:R-:W2:Y:S01]  /*3dc0*/  LDC.64 R16, c[0x0][0x348] ;  /* 0x0000d200ff107b82 */ /* 0x000ea20000000a00 */
[----:B------:R-:W-:Y:S02]  /*3dd0*/  HFMA2 R13, -RZ, RZ, 0, 0 ;  /* 0x00000000ff0d7431 */ /* 0x000fe400000001ff */
[----:B------:R-:W-:Y:S01]  /*3de0*/  IMAD.MOV.U32 R15, RZ, RZ, 0x1 ;  /* 0x00000001ff0f7424 */ /* 0x000fe200078e00ff */
[----:B------:R-:W1:Y:S01]  /*3df0*/  LDCU.128 UR48, c[0x0][0xb10] ;  /* 0x00016200ff3077ac */ /* 0x000e620008000c00 */
[----:B------:R-:W-:Y:S01]  /*3e00*/  IMAD.MOV.U32 R14, RZ, RZ, RZ ;  /* 0x000000ffff0e7224 */ /* 0x000fe200078e00ff */
[----:B------:R-:W-:Y:S01]  /*3e10*/  MOV R7, 0x1000 ;  /* 0x0000100000077802 */ /* 0x000fe20000000f00 */
[----:B------:R-:W3:Y:S01]  /*3e20*/  LDCU UR30, c[0x0][0x374] ;  /* 0x00006e80ff1e77ac */ /* 0x000ee20008000800 */
[----:B------:R-:W4:Y:S01]  /*3e30*/  LDC.64 R2, c[0x0][0x888] ;  /* 0x00022200ff027b82 */ /* 0x000f220000000a00 */
[----:B------:R-:W3:Y:S01]  /*3e40*/  LDCU UR15, c[0x0][0xb0c] ;  /* 0x00016180ff0f77ac */ /* 0x000ee20008000800 */
[----:B------:R-:W2:Y:S06]  /*3e50*/  LDCU UR40, c[0x0][0xb20] ;  /* 0x00016400ff2877ac */ /* 0x000eac0008000800 */
[----:B------:R-:W4:Y:S01]  /*3e60*/  LDC.64 R4, c[0x0][0x890] ;  /* 0x00022400ff047b82 */ /* 0x000f220000000a00 */
[----:B------:R-:W2:Y:S01]  /*3e70*/  LDCU UR4, c[0x0][0xb30] ;  /* 0x00016600ff0477ac */ /* 0x000ea20008000800 */
[----:B------:R-:W-:Y:S01]  /*3e80*/  UMOV UR21, 0x400 ;  /* 0x0000040000157882 */ /* 0x000fe20000000000 */
[----:B-1----:R-:W-:-:S02]  /*3e90*/  UIMAD.WIDE.U32 UR6, UR31, UR48, URZ ;  /* 0x000000301f0672a5 */ /* 0x002fc4000f8e00ff */
[----:B---3--:R-:W-:Y:S02]  /*3ea0*/  UIMAD.WIDE.U32 UR8, UR30, UR51, URZ ;  /* 0x000000331e0872a5 */ /* 0x008fe4000f8e00ff */
[----:B------:R-:W-:Y:S02]  /*3eb0*/  ULEA UR21, UR45, UR21, 0x18 ;  /* 0x000000152d157291 */ /* 0x000fe4000f8ec0ff */
[----:B------:R-:W-:Y:S02]  /*3ec0*/  UPLOP3.LUT UP3, UPT, UPT, UPT, UPT, 0x40, 0x4 ;  /* 0x000000000004789c */ /* 0x000fe40003f6e870 */
[----:B------:R-:W-:Y:S01]  /*3ed0*/  UIADD3 UR37, UPT, UPT, UR21, 0x68, URZ ;  /* 0x0000006815257890 */ /* 0x000fe2000fffe0ff */
[----:B------:R-:W-:Y:S01]  /*3ee0*/  UMOV UR6, UR7 ;  /* 0x0000000700067c82 */ /* 0x000fe20008000000 */
[----:B------:R-:W-:Y:S01]  /*3ef0*/  UMOV UR38, UR9 ;  /* 0x0000000900267c82 */ /* 0x000fe20008000000 */
[----:B------:R-:W-:Y:S02]  /*3f00*/  UISETP.GE.AND UP0, UPT, UR42, 0x1, UPT ;  /* 0x000000012a00788c */ /* 0x000fe4000bf06270 */
[----:B------:R-:W-:Y:S01]  /*3f10*/  UISETP.NE.AND UP4, UPT, UR42, 0x1, UPT ;  /* 0x000000012a00788c */ /* 0x000fe2000bf85270 */
[----:B------:R-:W1:Y:S01]  /*3f20*/  LDCU.64 UR22, c[0x0][0xb28] ;  /* 0x00016500ff1677ac */ /* 0x000e620008000a00 */
[----:B------:R-:W-:-:S02]  /*3f30*/  UISETP.NE.AND UP6, UPT, UR15, 0x1, UPT ;  /* 0x000000010f00788c */ /* 0x000fc4000bfc5270 */
[----:B------:R-:W-:Y:S02]  /*3f40*/  UISETP.NE.AND UP5, UPT, UR50, 0x1, UPT ;  /* 0x000000013200788c */ /* 0x000fe4000bfa5270 */
[----:B------:R-:W-:Y:S02]  /*3f50*/  UIADD3 UR33, UPT, UPT, UR21, 0x50, URZ ;  /* 0x0000005015217890 */ /* 0x000fe4000fffe0ff */
[----:B------:R-:W-:Y:S02]  /*3f60*/  UIADD3 UR25, UPT, UPT, UR21, 0x58, URZ ;  /* 0x0000005815197890 */ /* 0x000fe4000fffe0ff */
[----:B------:R-:W-:Y:S02]  /*3f70*/  UIADD3 UR17, UPT, UPT, UR21, 0x60, URZ ;  /* 0x0000006015117890 */ /* 0x000fe4000fffe0ff */
[----:B------:R-:W-:Y:S02]  /*3f80*/  UPRMT UR37, UR45, 0x654, UR37 ;  /* 0x000006542d257896 */ /* 0x000fe40008000025 */
[----:B------:R-:W-:-:S02]  /*3f90*/  USHF.R.U32.HI UR39, URZ, UR49, UR6 ;  /* 0x00000031ff277299 */ /* 0x000fc40008011606 */
[----:B--2---:R-:W-:Y:S02]  /*3fa0*/  USHF.R.U32.HI UR38, URZ, UR40, UR38 ;  /* 0x00000028ff267299 */ /* 0x004fe40008011626 */
[----:B------:R-:W-:-:S11]  /*3fb0*/  UISETP.NE.AND UP2, UPT, UR4, 0x1, UPT ;  /* 0x000000010400788c */ /* 0x000fd6000bf45270 */
.L_x_86:
[C---:B------:R-:W-:Y:S02]  /*3fc0*/  LEA R12, R14.reuse, UR21, 0x3 ;  /* 0x000000150e0c7c11 */ /* 0x040fe4000f8e18ff */
[----:B------:R-:W-:Y:S02]  /*3fd0*/  SHF.L.U32 R0, R13, 0x1f, RZ ;  /* 0x0000001f0d007819 */ /* 0x000fe400000006ff */
[----:B------:R-:W-:Y:S02]  /*3fe0*/  LEA R8, R14, UR21, 0x4 ;  /* 0x000000150e087c11 */ /* 0x000fe4000f8e20ff */
[----:B--2---:R-:W2:Y:S02]  /*3ff0*/  SYNCS.PHASECHK.TRANS64.TRYWAIT P0, [R12+URZ+0xa0], R0 ;  /* 0x0000a0000c0075a7 */ /* 0x004ea400080011ff */
[----:B--2---:R-:W-:Y:S05]  /*4000*/  @!P0 BRA `(.L_x_76) ;  /* 0x0000005c00648947 */ /* 0x004fea0003800000 */
.L_x_162:
[----:B------:R-:W3:Y:S01]  /*4010*/  LDS.128 R8, [R8+0x130] ;  /* 0x0001300008087984 */ /* 0x000ee20000000c00 */
[----:B------:R-:W-:Y:S01]  /*4020*/  UISETP.GE.AND UP0, UPT, UR42, 0x1, UPT ;  /* 0x000000012a00788c */ /* 0x000fe2000bf06270 */
[----:B------:R-:W-:Y:S01]  /*4030*/  @!PT LDS RZ, [RZ] ;  /* 0x00000000fffff984 */ /* 0x000fe20000000800 */
[----:B------:R-:W-:Y:S01]  /*4040*/  @!PT LDS RZ, [RZ] ;  /* 0x00000000fffff984 */ /* 0x000fe20000000800 */
[----:B------:R-:W-:Y:S01]  /*4050*/  @!PT LDS RZ, [RZ] ;  /* 0x00000000fffff984 */ /* 0x000fe20000000800 */
[----:B------:R-:W-:Y:S01]  /*4060*/  @!PT LDS RZ, [RZ] ;  /* 0x00000000fffff984 */ /* 0x000fe20000000800 */
[----:B------:R1:W-:Y:S06]  /*4070*/  MEMBAR.ALL.CTA ;  /* 0x0000000000007992 */ /* 0x0003ec0000008000 */
[----:B-1----:R-:W1:Y:S01]  /*4080*/  FENCE.VIEW.ASYNC.S ;  /* 0x00000000000073c6 */ /* 0x002e620000000000 */
[----:B---3--:R-:W-:Y:S11]  /*4090*/  LOP3.LUT P0, RZ, R10, 0x1, RZ, 0xc0, !PT ;  /* 0x000000010aff7812 */ /* 0x008ff6000780c0ff */
[----:B------:R-:W-:Y:S02]  /*40a0*/  @!UPT UIADD3 URZ, UPT, UPT, URZ, URZ, URZ ;  /* 0x000000fffffff290 */ /* 0x000fe4000fffe0ff */
[----:B-1----:R-:W-:Y:S01]  /*40b0*/  VOTEU.ANY UP1, P0 ;  /* 0x0000000000ff7886 */ /* 0x002fe20000020100 */
[----:B------:R-:W-:Y:S11]  /*40c0*/  PLOP3.LUT P0, PT, PT, PT, UP1, 0x80, 0x8 ;  /* 0x000000000008781c */ /* 0x000ff60003f0f018 */
[----:B------:R-:W-:Y:S02]  /*40d0*/  @!UPT UIADD3 URZ, UPT, UPT, URZ, URZ, URZ ;  /* 0x000000fffffff290 */ /* 0x000fe4000fffe0ff */
[----:B--2---:R-:W-:Y:S02]  /*40e0*/  @P0 SHF.R.U32.HI R0, RZ, 0x10, R9 ;  /* 0x00000010ff000819 */ /* 0x004fe40000011609 */
[----:B------:R-:W-:Y:S02]  /*40f0*/  @P0 MOV R6, R8 ;  /* 0x0000000800060202 */ /* 0x000fe40000000f00 */
[----:B------:R-:W-:Y:S01]  /*4100*/  @P0 R2UR UR4, R0 ;  /* 0x00000000000402ca */ /* 0x000fe200000e0000 */
[----:B------:R-:W-:Y:S01]  /*4110*/  VIADD R0, R12, 0xb0 ;  /* 0x000000b00c007836 */ /* 0x000fe20000000000 */
[----:B------:R-:W-:Y:S02]  /*4120*/  @P0 LOP3.LUT R8, R9, 0xffff, RZ, 0xc0, !PT ;  /* 0x0000ffff09080812 */ /* 0x000fe400078ec0ff */
[----:B------:R-:W-:Y:S02]  /*4130*/  @P0 R2UR UR6, R6 ;  /* 0x00000000060602ca */ /* 0x000fe400000e0000 */
[----:B------:R-:W-:Y:S02]  /*4140*/  PRMT R0, RZ, 0x654, R0 ;  /* 0x00000654ff007816 */ /* 0x000fe40000000000 */
[----:B------:R-:W-:Y:S02]  /*4150*/  @P0 R2UR UR5, R8 ;  /* 0x00000000080502ca */ /* 0x000fe400000e0000 */
[----:B------:R1:W-:Y:S03]  /*4160*/  SYNCS.ARRIVE.TRANS64.RED.A1T0 RZ, [R0+URZ], RZ ;  /* 0x000000ff00ff79a7 */ /* 0x0003e600081004ff */
[----:B------:R-:W-:Y:S04]  /*4170*/  @UP1 UMOV UR29, UR4 ;  /* 0x00000004001d1c82 */ /* 0x000fe80008000000 */
[----:B------:R-:W-:Y:S04]  /*4180*/  @UP1 UMOV UR14, UR6 ;  /* 0x00000006000e1c82 */ /* 0x000fe80008000000 */
[----:B------:R-:W-:Y:S01]  /*4190*/  @UP1 UMOV UR13, UR5 ;  /* 0x00000005000d1c82 */ /* 0x000fe20008000000 */
[----:B------:R-:W-:Y:S05]  /*41a0*/  BRA.U !UP0, `(.L_x_77) ;  /* 0x0000000108a47547 */ /* 0x000fea000b800000 */
[----:B------:R-:W-:Y:S02]  /*41b0*/  UIMAD.WIDE.U32 UR18, UR13, UR51, URZ ;  /* 0x000000330d1272a5 */ /* 0x000fe4000f8e00ff */
[----:B------:R-:W-:Y:S02]  /*41c0*/  UIMAD.WIDE.U32 UR26, UR14, UR48, URZ ;  /* 0x000000300e1a72a5 */ /* 0x000fe4000f8e00ff */
[----:B------:R-:W-:Y:S02]  /*41d0*/  USEL UR4, UR30, UR38, !UP5 ;  /* 0x000000261e047287 */ /* 0x000fe4000e800000 */
[----:B------:R-:W-:Y:S02]  /*41e0*/  USEL UR7, UR31, UR39, !UP6 ;  /* 0x000000271f077287 */ /* 0x000fe4000f000000 */
[----:B------:R-:W-:Y:S02]  /*41f0*/  UIMAD.WIDE.U32 UR8, UR4, UR22, URZ ;  /* 0x00000016040872a5 */ /* 0x000fe4000f8e00ff */
[----:B------:R-:W-:Y:S01]  /*4200*/  UIMAD.WIDE.U32 UR10, UR7, UR22, URZ ;  /* 0x00000016070a72a5 */ /* 0x000fe2000f8e00ff */
[----:B------:R-:W-:Y:S02]  /*4210*/  UMOV UR5, UR19 ;  /* 0x0000001300057c82 */ /* 0x000fe40008000000 */
[----:B------:R-:W-:Y:S03]  /*4220*/  USHF.R.U32.HI UR6, URZ, UR40, UR5 ;  /* 0x00000028ff067299 */ /* 0x000fe60008011605 */
[----:B------:R-:W-:Y:S01]  /*4230*/  UMOV UR5, UR27 ;  /* 0x0000001b00057c82 */ /* 0x000fe20008000000 */
[----:B------:R-:W-:Y:S02]  /*4240*/  USEL UR6, UR13, UR6, !UP5 ;  /* 0x000000060d067287 */ /* 0x000fe4000e800000 */
[----:B------:R-:W-:Y:S03]  /*4250*/  USHF.R.U32.HI UR12, URZ, UR49, UR5 ;  /* 0x00000031ff0c7299 */ /* 0x000fe60008011605 */
[----:B------:R-:W-:Y:S02]  /*4260*/  UMOV UR5, UR9 ;  /* 0x0000000900057c82 */ /* 0x000fe40008000000 */
[----:B------:R-:W-:Y:S03]  /*4270*/  @UP4 USHF.R.U32.HI UR4, URZ, UR23, UR5 ;  /* 0x00000017ff044299 */ /* 0x000fe60008011605 */
[----:B------:R-:W-:Y:S01]  /*4280*/  UMOV UR5, UR11 ;  /* 0x0000000b00057c82 */ /* 0x000fe20008000000 */
[----:B------:R-:W-:Y:S02]  /*4290*/  UIMAD UR4, UR42, UR4, URZ ;  /* 0x000000042a0472a4 */ /* 0x000fe4000f8e02ff */
[----:B------:R-:W-:Y:S02]  /*42a0*/  @UP4 USHF.R.U32.HI UR7, URZ, UR23, UR5 ;  /* 0x00000017ff074299 */ /* 0x000fe40008011605 */
[----:B------:R-:W-:Y:S02]  /*42b0*/  UIMAD.WIDE.U32 UR10, UR6, UR22, URZ ;  /* 0x00000016060a72a5 */ /* 0x000fe4000f8e00ff */
[----:B------:R-:W-:Y:S02]  /*42c0*/  USEL UR5, UR14, UR12, !UP6 ;  /* 0x0000000c0e057287 */ /* 0x000fe4000f000000 */
[----:B------:R-:W-:Y:S02]  /*42d0*/  UIMAD UR8, UR42, UR7, URZ ;  /* 0x000000072a0872a4 */ /* 0x000fe4000f8e02ff */
[----:B------:R-:W-:Y:S03]  /*42e0*/  UISETP.GE.AND UP0, UPT, UR6, UR4, UPT ;  /* 0x000000040600728c */ /* 0x000fe6000bf06270 */
[----:B------:R-:W-:Y:S01]  /*42f0*/  UMOV UR4, UR11 ;  /* 0x0000000b00047c82 */ /* 0x000fe20008000000 */
[----:B------:R-:W-:Y:S02]  /*4300*/  UISETP.GE.OR UP0, UPT, UR5, UR8, UP0 ;  /* 0x000000080500728c */ /* 0x000fe40008706670 */
[----:B------:R-:W-:Y:S02]  /*4310*/  USHF.R.U32.HI UR4, URZ, UR23, UR4 ;  /* 0x00000017ff047299 */ /* 0x000fe40008011604 */
[----:B------:R-:W-:Y:S02]  /*4320*/  UIMAD.WIDE.U32 UR8, UR5, UR22, URZ ;  /* 0x00000016050872a5 */ /* 0x000fe4000f8e00ff */
[----:B------:R-:W-:Y:S04]  /*4330*/  USEL UR10, UR6, UR4, !UP4 ;  /* 0x00000004060a7287 */ /* 0x000fe8000e000000 */
[----:B------:R-:W-:Y:S01]  /*4340*/  UIADD3 UR11, UPT, UPT, -UR10, URZ, URZ ;  /* 0x000000ff0a0b7290 */ /* 0x000fe2000fffe1ff */
[----:B------:R-:W-:Y:S02]  /*4350*/  @!UP0 UMOV UR4, UR9 ;  /* 0x0000000900048c82 */ /* 0x000fe40008000000 */
[----:B------:R-:W-:Y:S02]  /*4360*/  @!UP0 USHF.R.U32.HI UR4, URZ, UR23, UR4 ;  /* 0x00000017ff048299 */ /* 0x000fe40008011604 */
[----:B------:R-:W-:Y:S02]  /*4370*/  UIMAD UR8, UR42, UR11, UR6 ;  /* 0x0000000b2a0872a4 */ /* 0x000fe4000f8e0206 */
[----:B------:R-:W-:Y:S04]  /*4380*/  @!UP0 USEL UR4, UR5, UR4, !UP4 ;  /* 0x0000000405048287 */ /* 0x000fe8000e000000 */
[----:B------:R-:W-:Y:S02]  /*4390*/  @!UP0 UIMAD UR8, UR7, UR8, UR4 ;  /* 0x00000008070882a4 */ /* 0x000fe4000f8e0204 */
[----:B------:R-:W-:Y:S02]  /*43a0*/  @!UP0 UIADD3 UR9, UPT, UPT, UR10, -UR4, URZ ;  /* 0x800000040a098290 */ /* 0x000fe4000fffe0ff */
[----:B------:R-:W-:Y:S02]  /*43b0*/  UIADD3 UR4, UPT, UPT, -UR5, URZ, URZ ;  /* 0x000000ff05047290 */ /* 0x000fe4000fffe1ff */
[----:B------:R-:W-:Y:S02]  /*43c0*/  UIADD3 UR7, UPT, UPT, -UR6, URZ, URZ ;  /* 0x000000ff06077290 */ /* 0x000fe4000fffe1ff */
[----:B------:R-:W-:Y:S02]  /*43d0*/  @!UP0 UIMAD UR6, UR9, UR42, UR5 ;  /* 0x0000002a090682a4 */ /* 0x000fe4000f8e0205 */
[----:B------:R-:W-:Y:S02]  /*43e0*/  UIMAD UR14, UR15, UR4, UR14 ;  /* 0x000000040f0e72a4 */ /* 0x000fe4000f8e020e */
[----:B------:R-:W-:Y:S01]  /*43f0*/  UIMAD UR13, UR50, UR7, UR13 ;  /* 0x00000007320d72a4 */ /* 0x000fe2000f8e020d */
[----:B------:R-:W-:Y:S02]  /*4400*/  @!UP0 UMOV UR5, UR8 ;  /* 0x0000000800058c82 */ /* 0x000fe40008000000 */
[----:B------:R-:W-:Y:S02]  /*4410*/  UIMAD UR14, UR5, UR15, UR14 ;  /* 0x0000000f050e72a4 */ /* 0x000fe4000f8e020e */
[----:B------:R-:W-:Y:S11]  /*4420*/  UIMAD UR13, UR6, UR50, UR13 ;  /* 0x00000032060d72a4 */ /* 0x000ff6000f8e020d */
[----:B------:R-:W-:Y:S01]  /*4430*/  @!UPT UIADD3 URZ, UPT, UPT, URZ, URZ, URZ ;  /* 0x000000fffffff290 */ /* 0x000fe2000fffe0ff */
.L_x_77:
[----:B------:R-:W2:Y:S01]  /*4440*/  @!UP2 LDCU.128 UR8, c[0x0][0xb10] ;  /* 0x00016200ff08a7ac */ /* 0x000ea20008000c00 */
[C---:B----4-:R-:W-:Y:S02]  /*4450*/  ISETP.NE.U32.AND P1, PT, R4.reuse, RZ, PT ;  /* 0x000000ff0400720c */ /* 0x050fe40003f25070 */
[----:B------:R-:W-:Y:S02]  /*4460*/  ISETP.NE.U32.AND P0, PT, R4, RZ, PT ;  /* 0x000000ff0400720c */ /* 0x000fe40003f05070 */
[C---:B------:R-:W-:Y:S02]  /*4470*/  ISETP.NE.AND.EX P1, PT, R5.reuse, RZ, PT, P1 ;  /* 0x000000ff0500720c */ /* 0x040fe40003f25310 */
[----:B------:R-:W-:Y:S01]  /*4480*/  ISETP.NE.AND.EX P0, PT, R5, RZ, PT, P0 ;  /* 0x000000ff0500720c */ /* 0x000fe20003f05300 */
[----:B------:R-:W3:Y:S01]  /*4490*/  @!UP2 LDCU UR5, c[0x0][0xb0c] ;  /* 0x00016180ff05a7ac */ /* 0x000ee20008000800 */
[----:B------:R-:W-:Y:S01]  /*44a0*/  SHF.L.U32 R9, R15, 0x1f, RZ ;  /* 0x0000001f0f097819 */ /* 0x000fe200000006ff */
[----:B------:R-:W-:Y:S02]  /*44b0*/  USHF.L.U32 UR35, UR16, 0x6, URZ ;  /* 0x0000000610237899 */ /* 0x000fe400080006ff */
[----:B------:R-:W-:Y:S02]  /*44c0*/  USHF.L.U32 UR34, UR20, 0x8, URZ ;  /* 0x0000000814227899 */ /* 0x000fe400080006ff */
[----:B--2---:R-:W-:Y:S07]  /*44d0*/  UIMAD.WIDE.U32 UR6, UR14, UR8, URZ ;  /* 0x000000080e0672a5 */ /* 0x004fee000f8e00ff */
[----:B------:R-:W-:Y:S01]  /*44e0*/  @!UP2 UMOV UR4, UR7 ;  /* 0x000000070004ac82 */ /* 0x000fe20008000000 */
[----:B---3--:R-:W-:Y:S02]  /*44f0*/  @!UP2 UISETP.NE.AND UP0, UPT, UR5, 0x1, UPT ;  /* 0x000000010500a88c */ /* 0x008fe4000bf05270 */
[----:B------:R-:W-:Y:S02]  /*4500*/  @!UP2 USHF.R.U32.HI UR4, URZ, UR9, UR4 ;  /* 0x00000009ff04a299 */ /* 0x000fe40008011604 */
[----:B------:R-:W-:Y:S02]  /*4510*/  UIMAD.WIDE.U32 UR6, UR13, UR11, URZ ;  /* 0x0000000b0d0672a5 */ /* 0x000fe4000f8e00ff */
[----:B------:R-:W-:Y:S02]  /*4520*/  @!UP2 USEL UR8, UR14, UR4, !UP0 ;  /* 0x000000040e08a287 */ /* 0x000fe4000c000000 */
[----:B------:R-:W-:Y:S03]  /*4530*/  @!UP2 UISETP.NE.AND UP0, UPT, UR10, 0x1, UPT ;  /* 0x000000010a00a88c */ /* 0x000fe6000bf05270 */
[----:B------:R-:W-:Y:S02]  /*4540*/  @!UP2 UMOV UR6, UR7 ;  /* 0x000000070006ac82 */ /* 0x000fe40008000000 */
[----:B------:R-:W2:Y:S02]  /*4550*/  @!UP2 LDCU UR4, c[0x0][0xb20] ;  /* 0x00016400ff04a7ac */ /* 0x000ea40008000800 */
[----:B--2---:R-:W-:Y:S04]  /*4560*/  @!UP2 USHF.R.U32.HI UR6, URZ, UR4, UR6 ;  /* 0x00000004ff06a299 */ /* 0x004fe80008011606 */
[----:B------:R-:W-:Y:S04]  /*4570*/  @!UP2 USEL UR6, UR13, UR6, !UP0 ;  /* 0x000000060d06a287 */ /* 0x000fe8000c000000 */
[----:B------:R-:W-:Y:S02]  /*4580*/  @!UP2 UIADD3 UR4, UPT, UPT, -UR8, UR6, URZ ;  /* 0x000000060804a290 */ /* 0x000fe4000fffe1ff */
[----:B------:R-:W-:Y:S02]  /*4590*/  @!UP2 UIADD3 UR6, UPT, UPT, UR8, -UR6, URZ ;  /* 0x800000060806a290 */ /* 0x000fe4000fffe0ff */
[----:B------:R-:W-:Y:S02]  /*45a0*/  @!UP2 UIMAD UR14, UR4, UR5, UR14 ;  /* 0x00000005040ea2a4 */ /* 0x000fe4000f8e020e */
[----:B------:R-:W-:Y:S01]  /*45b0*/  @!UP2 UIMAD UR13, UR6, UR10, UR13 ;  /* 0x0000000a060da2a4 */ /* 0x000fe2000f8e020d */
[----:B------:R-:W-:Y:S11]  /*45c0*/  BRA.U UP3, `(.L_x_78) ;  /* 0x0000000103107547 */ /* 0x000ff6000b800000 */
[----:B------:R-:W-:Y:S04]  /*45d0*/  MOV R6, UR43 ;  /* 0x0000002b00067c02 */ /* 0x000fe80008000f00 */
[----:B------:R-:W-:Y:S04]  /*45e0*/  SHF.L.U32 R6, R6, 0x1f, RZ ;  /* 0x0000001f06067819 */ /* 0x000fe800000006ff */
[----:B------:R-:W2:Y:S02]  /*45f0*/  SYNCS.PHASECHK.TRANS64.TRYWAIT P2, [UR21+0x98], R6 ;  /* 0x00009806ff0075a7 */ /* 0x000ea40008041115 */
[----:B--2---:R-:W-:Y:S05]  /*4600*/  @!P2 BRA `(.L_x_79) ;  /* 0x0000005400f8a947 */ /* 0x004fea0003800000 */
.L_x_78:
[----:B------:R-:W-:Y:S05]  /*4610*/  @!P1 BRA `(.L_x_80) ;  /* 0x0000000000309947 */ /* 0x000fea0003800000 */
[----:B------:R-:W-:Y:S01]  /*4620*/  ISETP.NE.U32.AND P1, PT, R2, RZ, PT ;  /* 0x000000ff0200720c */ /* 0x000fe20003f25070 */
[----:B------:R-:W2:Y:S01]  /*4630*/  LDCU.64 UR4, c[0x0][0x358] ;  /* 0x00006b00ff0477ac */ /* 0x000ea20008000a00 */
[----:B------:R-:W-:Y:S02]  /*4640*/  IMAD.MOV.U32 R74, RZ, RZ, 0x1 ;  /* 0x00000001ff4a7424 */ /* 0x000fe400078e00ff */
[----:B------:R-:W-:Y:S11]  /*4650*/  ISETP.NE.AND.EX P1, PT, R3, RZ, PT, P1 ;  /* 0x000000ff0300720c */ /* 0x000ff60003f25310 */
[----:B------:R-:W-:Y:S02]  /*4660*/  @!UPT UIADD3 URZ, UPT, UPT, URZ, URZ, URZ ;  /* 0x000000fffffff290 */ /* 0x000fe4000fffe0ff */
[----:B------:R-:W3:Y:S01]  /*4670*/  @P1 LDC.64 R10, c[0x0][0x888] ;  /* 0x00022200ff0a1b82 */ /* 0x000ee20000000a00 */
[----:B-1----:R-:W-:Y:S04]  /*4680*/  @P1 IMAD R0, R4, UR36, RZ ;  /* 0x0000002404001c24 */ /* 0x002fe8000f8e02ff */
[----:B---3--:R-:W-:Y:S04]  /*4690*/  @P1 IMAD.WIDE R10, R0, 0x4, R10 ;  /* 0x00000004000a1825 */ /* 0x008fe800078e020a */
[----:B------:R-:W-:Y:S01]  /*46a0*/  HFMA2 R0, -RZ, RZ, 0, 5.9604644775390625e-08 ;  /* 0x00000001ff007431 */ /* 0x000fe200000001ff */
[----:B--2--5:R2:W5:Y:S04]  /*46b0*/  @P1 LDG.E R40, desc[UR4][R10.64] ;  /* 0x000000040a281981 */ /* 0x024568000c1e1900 */
[----:B------:R-:W-:Y:S01]  /*46c0*/  @!P1 PRMT R74, R0, 0x7610, R74 ;  /* 0x00007610004a9816 */ /* 0x000fe2000000004a */
[----:B--2---:R-:W3:Y:S06]  /*46d0*/  @!P1 LDC R40, c[0x0][0x880] ;  /* 0x00022000ff289b82 */ /* 0x004eec0000000800 */
.L_x_80:
[----:B---3-5:R-:W-:Y:S01]  /*46e0*/  @!P0 ISETP.EQ.AND P1, PT, R40, RZ, PT ;  /* 0x000000ff2800820c */ /* 0x028fe20003f22270 */
[----:B------:R-:W-:Y:S01]  /*46f0*/  @!UPT UIADD3 URZ, UPT, UPT, URZ, URZ, URZ ;  /* 0x000000fffffff290 */ /* 0x000fe2000fffe0ff */
[----:B------:R-:W-:Y:S11]  /*4700*/  @!P0 BRA `(.L_x_81) ;  /* 0x0000000000188947 */ /* 0x000ff60003800000 */
[----:B------:R-:W-:Y:S02]  /*4710*/  LOP3.LUT P0, RZ, R74, 0xff, RZ, 0xc0, !PT ;  /* 0x000000ff4aff7812 */ /* 0x000fe4000780c0ff */
[----:B------:R-:W-:Y:S04]  /*4720*/  ISETP.NE.U32.AND P1, PT, R2, RZ, PT ;  /* 0x000000ff0200720c */ /* 0x000fe80003f25070 */
[----:B------:R-:W-:Y:S04]  /*4730*/  ISETP.NE.AND.EX P1, PT, R3, RZ, PT, P1 ;  /* 0x000000ff0300720c */ /* 0x000fe80003f25310 */
[----:B------:R-:W-:Y:S03]  /*4740*/  PLOP3.LUT P1, PT, P1, PT, PT, 0x8, 0x80 ;  /* 0x000000000080781c */ /* 0x000fe60000f2e170 */
[----:B------:R-:W-:Y:S11]  /*4750*/  @P0 ISETP.EQ.AND P1, PT, R40, RZ, PT ;  /* 0x000000ff2800020c */ /* 0x000ff60003f22270 */
[----:B------:R-:W-:Y:S02]  /*4760*/  @!UPT UIADD3 URZ, UPT, UPT, URZ, URZ, URZ ;  /* 0x000000fffffff290 */ /* 0x000fe4000fffe0ff */
.L_x_81:
[----:B------:R-:W2:Y:S01]  /*4770*/  SYNCS.PHASECHK.TRANS64.TRYWAIT P2, [UR21+0x70], R9 ;  /* 0x00007009ff0075a7 */ /* 0x000ea20008041115 */
[----:B------:R-:W-:Y:S04]  /*4780*/  ELECT P0, URZ, PT ;  /* 0x0000000000ff782f */ /* 0x000fe80003800000 */
[----:B------:R-:W-:Y:S11]  /*4790*/  PLOP3.LUT P1, PT, P1, P0, PT, 0xf2, 0x2f ;  /* 0x00000000002f781c */ /* 0x000ff60000f21e72 */
[----:B------:R-:W-:Y:S02]  /*47a0*/  @!UPT UIADD3 URZ, UPT, UPT, URZ, URZ, URZ ;  /* 0x000000fffffff290 */ /* 0x000fe4000fffe0ff */
[----:B------:R-:W-:Y:S05]  /*47b0*/  @!P1 IADD3 R8, P0, PT, R16, 0x580, RZ ;  /* 0x0000058010089810 */ /* 0x000fea0007f1e0ff */
[----:B-1----:R-:W-:Y:S01]  /*47c0*/  @!P1 IMAD.X R6, RZ, RZ, R17, P0 ;  /* 0x000000ffff069224 */ /* 0x002fe200000e0611 */
[----:B--2---:R-:W-:Y:S07]  /*47d0*/  @!P2 BRA `(.L_x_82) ;  /* 0x00000054009ca947 */ /* 0x004fee0003800000 */
.L_x_165:
[----:B------:R-:W-:Y:S01]  /*47e0*/  @!P1 R2UR UR5, R8 ;  /* 0x00000000080592ca */ /* 0x000fe200000e0000 */
[----:B------:R-:W-:Y:S01]  /*47f0*/  VOTEU.ALL UP0, P1 ;  /* 0x0000000000ff7886 */ /* 0x000fe20000800000 */
[----:B------:R-:W-:Y:S01]  /*4800*/  @!P1 R2UR UR4, R6 ;  /* 0x00000000060492ca */ /* 0x000fe200000e0000 */
[----:B-1----:R-:W-:Y:S01]  /*4810*/  @!P1 IMAD.MOV.U32 R0, RZ, RZ, 0x1000 ;  /* 0x00001000ff009424 */ /* 0x002fe200078e00ff */
[----:B------:R-:W-:Y:S01]  /*4820*/  UMOV UR8, 0x0 ;  /* 0x0000000000087882 */ /* 0x000fe20000000000 */
[----:B------:R-:W-:Y:S01]  /*4830*/  UMOV UR9, 0x10000000 ;  /* 0x1000000000097882 */ /* 0x000fe20000000000 */
[----:B------:R-:W-:Y:S01]  /*4840*/  @!UP0 UIADD3 UR32, UPT, UPT, UR21, 0x200, URZ ;  /* 0x0000020015208890 */ /* 0x000fe2000fffe0ff */
[----:B------:R-:W-:Y:S01]  /*4850*/  @!P1 IADD3 R8, P0, PT, R16, 0x580, RZ ;  /* 0x0000058010089810 */ /* 0x000fe20007f1e0ff */
[----:B------:R-:W-:Y:S01]  /*4860*/  VOTEU.ALL UP0, P1 ;  /* 0x0000000000ff7886 */ /* 0x000fe20000800000 */
[----:B------:R-:W-:Y:S03]  /*4870*/  UPRMT UR6, UR45, 0x654, UR33 ;  /* 0x000006542d067896 */ /* 0x000fe60008000021 */
[----:B------:R-:W-:Y:S02]  /*4880*/  @!P1 IMAD.X R6, RZ, RZ, R17, P0 ;  /* 0x000000ffff069224 */ /* 0x000fe400000e0611 */
[----:B------:R-:W-:Y:S02]  /*4890*/  IMAD.U32 R10, RZ, RZ, UR5 ;  /* 0x00000005ff0a7e24 */ /* 0x000fe4000f8e00ff */
[----:B------:R-:W-:Y:S03]  /*48a0*/  IMAD.U32 R11, RZ, RZ, UR4 ;  /* 0x00000004ff0b7e24 */ /* 0x000fe6000f8e00ff */
[----:B------:R-:W-:Y:S02]  /*48b0*/  @!P1 R2UR UR4, R10 ;  /* 0x000000000a0492ca */ /* 0x000fe400000e0000 */
[----:B------:R-:W-:Y:S11]  /*48c0*/  @!P1 R2UR UR5, R11 ;  /* 0x000000000b0592ca */ /* 0x000ff600000e0000 */
[----:B------:R-:W-:Y:S02]  /*48d0*/  @!UPT UIADD3 URZ, UPT, UPT, URZ, URZ, URZ ;  /* 0x000000fffffff290 */ /* 0x000fe4000fffe0ff */
[----:B------:R1:W-:Y:S01]  /*48e0*/  @!UP0 UTMALDG.3D [UR32], [UR4], desc[UR8] ;  /* 0x00000820040085b4 */ /* 0x0003e20008011000 */
[----:B------:R1:W-:Y:S01]  /*48f0*/  @!P1 SYNCS.ARRIVE.TRANS64.RED.A0TR RZ, [UR21+0x50], R0 ;  /* 0x00005000ffff99a7 */ /* 0x0003e20008300415 */
[----:B------:R-:W-:Y:S01]  /*4900*/  SYNCS.ARRIVE.TRANS64.RED.A1T0 RZ, [UR6], RZ ;  /* 0x000000ffffff79a7 */ /* 0x000fe20008100406 */
[----:B------:R-:W2:Y:S02]  /*4910*/  SYNCS.PHASECHK.TRANS64.TRYWAIT P2, [UR21+0x78], R9 ;  /* 0x00007809ff0075a7 */ /* 0x000ea40008041115 */
[----:B-12---:R-:W-:Y:S05]  /*4920*/  @!P2 BRA `(.L_x_83) ;  /* 0x000000540060a947 */ /* 0x006fea0003800000 */
.L_x_167:
        /* <DEDUP_REMOVED lines=8> */
[----:B------:R-:W-:Y:S01]  /*49b0*/  @!UP0 UIADD3 UR24, UPT, UPT, UR21, 0x1200, URZ ;  /* 0x0000120015188890 */ /* 0x000fe2000fffe0ff */
[----:B------:R-:W-:Y:S01]  /*49c0*/  VOTEU.ALL UP0, P1 ;  /* 0x0000000000ff7886 */ /* 0x000fe20000800000 */
[----:B------:R-:W-:Y:S01]  /*49d0*/  UMOV UR27, UR35 ;  /* 0x00000023001b7c82 */ /* 0x000fe20008000000 */
[----:B------:R-:W-:Y:S02]  /*49e0*/  UMOV UR28, UR36 ;  /* 0x00000024001c7c82 */ /* 0x000fe40008000000 */
[----:B------:R-:W-:Y:S01]  /*49f0*/  IMAD.U32 R10, RZ, RZ, UR5 ;  /* 0x00000005ff0a7e24 */ /* 0x000fe2000f8e00ff */
[----:B------:R-:W-:Y:S01]  /*4a00*/  UPRMT UR6, UR45, 0x654, UR25 ;  /* 0x000006542d067896 */ /* 0x000fe20008000019 */
[----:B------:R-:W-:Y:S02]  /*4a10*/  IMAD.U32 R11, RZ, RZ, UR4 ;  /* 0x00000004ff0b7e24 */ /* 0x000fe4000f8e00ff */
[----:B------:R-:W-:Y:S01]  /*4a20*/  @!P1 IMAD.X R6, RZ, RZ, R17, P0 ;  /* 0x000000ffff069224 */ /* 0x000fe200000e0611 */
        /* <DEDUP_REMOVED lines=8> */
.L_x_169:
[----:B------:R-:W-:Y:S01]  /*4ab0*/  @!P1 R2UR UR5, R8 ;  /* 0x00000000080592ca */ /* 0x000fe200000e0000 */
[----:B------:R-:W-:Y:S01]  /*4ac0*/  VOTEU.ALL UP0, P1 ;  /* 0x0000000000ff7886 */ /* 0x000fe20000800000 */
[----:B------:R-:W-:Y:S01]  /*4ad0*/  @!P1 R2UR UR4, R6 ;  /* 0x00000000060492ca */ /* 0x000fe200000e0000 */
[----:B-1----:R-:W-:Y:S01]  /*4ae0*/  @!P1 IMAD.MOV.U32 R0, RZ, RZ, 0x1000 ;  /* 0x00001000ff009424 */ /* 0x002fe200078e00ff */
[----:B------:R-:W-:Y:S01]  /*4af0*/  UMOV UR8, 0x0 ;  /* 0x0000000000087882 */ /* 0x000fe20000000000 */
[----:B------:R-:W-:Y:S01]  /*4b00*/  UMOV UR9, 0x10000000 ;  /* 0x1000000000097882 */ /* 0x000fe20000000000 */
[----:B------:R-:W-:Y:S01]  /*4b10*/  @!UP0 UIADD3 UR18, UPT, UPT, UR34, 0x80, URZ ;  /* 0x0000008022128890 */ /* 0x000fe2000fffe0ff */
[----:B------:R-:W-:Y:S01]  /*4b20*/  VIADD R14, R14, 0x1 ;  /* 0x000000010e0e7836 */ /* 0x000fe20000000000 */
[----:B------:R-:W-:Y:S01]  /*4b30*/  @!UP0 UIADD3 UR16, UPT, UPT, UR21, 0x2200, URZ ;  /* 0x0000220015108890 */ /* 0x000fe2000fffe0ff */
[----:B------:R-:W-:Y:S01]  /*4b40*/  VOTEU.ALL UP0, P1 ;  /* 0x0000000000ff7886 */ /* 0x000fe20000800000 */
[----:B------:R-:W-:Y:S01]  /*4b50*/  UMOV UR19, UR35 ;  /* 0x0000002300137c82 */ /* 0x000fe20008000000 */
[----:B------:R-:W-:Y:S02]  /*4b60*/  UMOV UR20, UR36 ;  /* 0x0000002400147c82 */ /* 0x000fe40008000000 */
[----:B------:R-:W-:Y:S01]  /*4b70*/  IMAD.U32 R10, RZ, RZ, UR5 ;  /* 0x00000005ff0a7e24 */ /* 0x000fe2000f8e00ff */
[----:B------:R-:W-:Y:S01]  /*4b80*/  UPRMT UR6, UR45, 0x654, UR17 ;  /* 0x000006542d067896 */ /* 0x000fe20008000011 */
        /* <DEDUP_REMOVED lines=9> */
.L_x_171:
[----:B------:R-:W-:Y:S01]  /*4c20*/  @!P1 IADD3 R6, P0, PT, R16, 0x580, RZ ;  /* 0x0000058010069810 */ /* 0x000fe20007f1e0ff */
[----:B------:R-:W-:Y:S01]  /*4c30*/  VOTEU.ALL UP0, P1 ;  /* 0x0000000000ff7886 */ /* 0x000fe20000800000 */
[----:B------:R-:W-:Y:S01]  /*4c40*/  UMOV UR6, 0x0 ;  /* 0x0000000000067882 */ /* 0x000fe20000000000 */
[----:B------:R-:W-:Y:S01]  /*4c50*/  UMOV UR7, 0x10000000 ;  /* 0x1000000000077882 */ /* 0x000fe20000000000 */
[----:B------:R-:W-:Y:S01]  /*4c60*/  @!P1 R2UR UR5, R6 ;  /* 0x00000000060592ca */ /* 0x000fe200000e0000 */
[----:B-1----:R-:W-:Y:S01]  /*4c70*/  @!P1 IMAD.X R0, RZ, RZ, R17, P0 ;  /* 0x000000ffff009224 */ /* 0x002fe200000e0611 */
[----:B------:R-:W-:Y:S01]  /*4c80*/  @!UP0 UIADD3 UR10, UPT, UPT, UR34, 0xc0, URZ ;  /* 0x000000c0220a8890 */ /* 0x000fe2000fffe0ff */
[----:B------:R-:W-:Y:S01]  /*4c90*/  R2UR UR18, R76 ;  /* 0x000000004c1272ca */ /* 0x000fe200000e0000 */
[----:B------:R-:W-:Y:S01]  /*4ca0*/  @!UP0 UIADD3 UR8, UPT, UPT, UR21, 0x3200, URZ ;  /* 0x0000320015088890 */ /* 0x000fe2000fffe0ff */
[----:B------:R-:W-:Y:S01]  /*4cb0*/  R2UR UR16, R77 ;  /* 0x000000004d1072ca */ /* 0x000fe200000e0000 */
[----:B------:R-:W-:Y:S01]  /*4cc0*/  @!UP0 UIADD3 UR9, UPT, UPT, UR21, 0x68, URZ ;  /* 0x0000006815098890 */ /* 0x000fe2000fffe0ff */
[----:B------:R-:W-:Y:S01]  /*4cd0*/  @!P1 R2UR UR4, R0 ;  /* 0x00000000000492ca */ /* 0x000fe200000e0000 */
[----:B------:R-:W-:Y:S01]  /*4ce0*/  VOTEU.ALL UP0, P1 ;  /* 0x0000000000ff7886 */ /* 0x000fe20000800000 */
[----:B------:R-:W-:Y:S01]  /*4cf0*/  UMOV UR11, UR35 ;  /* 0x00000023000b7c82 */ /* 0x000fe20008000000 */
[----:B------:R-:W-:Y:S01]  /*4d00*/  UMOV UR12, UR36 ;  /* 0x00000024000c7c82 */ /* 0x000fe20008000000 */
[C---:B------:R-:W-:Y:S01]  /*4d10*/  ISETP.NE.AND P0, PT, R14.reuse, 0x2, PT ;  /* 0x000000020e00780c */ /* 0x040fe20003f05270 */
[----:B------:R-:W-:Y:S01]  /*4d20*/  UPLOP3.LUT UP3, UPT, UPT, UPT, UPT, 0x80, 0x8 ;  /* 0x000000000008789c */ /* 0x000fe20003f6f070 */
[----:B------:R-:W-:Y:S01]  /*4d30*/  IMAD.U32 R8, RZ, RZ, UR5 ;  /* 0x00000005ff087e24 */ /* 0x000fe2000f8e00ff */
[----:B------:R-:W-:Y:S01]  /*4d40*/  LOP3.LUT R15, R15, 0x1, RZ, 0x3c, !PT ;  /* 0x000000010f0f7812 */ /* 0x000fe200078e3cff */
[----:B------:R-:W-:Y:S01]  /*4d50*/  UMOV UR36, UR29 ;  /* 0x0000001d00247c82 */ /* 0x000fe20008000000 */
[----:B------:R-:W-:Y:S01]  /*4d60*/  SEL R0, RZ, 0x1, P0 ;  /* 0x00000001ff007807 */ /* 0x000fe20000000000 */
[----:B------:R-:W-:Y:S01]  /*4d70*/  UIADD3 UR20, UPT, UPT, UR13, UR18, URZ ;  /* 0x000000120d147290 */ /* 0x000fe2000fffe0ff */
[----:B------:R-:W-:Y:S01]  /*4d80*/  SEL R14, R14, RZ, P0 ;  /* 0x000000ff0e0e7207 */ /* 0x000fe20000000000 */
[----:B------:R-:W-:Y:S01]  /*4d90*/  UIADD3 UR16, UPT, UPT, UR14, UR16, URZ ;  /* 0x000000100e107290 */ /* 0x000fe2000fffe0ff */
[----:B------:R-:W-:Y:S01]  /*4da0*/  IMAD.U32 R9, RZ, RZ, UR4 ;  /* 0x00000004ff097e24 */ /* 0x000fe2000f8e00ff */
[----:B------:R-:W-:Y:S02]  /*4db0*/  @!P1 R2UR UR4, R8 ;  /* 0x00000000080492ca */ /* 0x000fe400000e0000 */
[----:B------:R-:W-:Y:S02]  /*4dc0*/  LOP3.LUT R13, R13, R0, RZ, 0x3c, !PT ;  /* 0x000000000d0d7212 */ /* 0x000fe400078e3cff */
[----:B------:R-:W-:Y:S11]  /*4dd0*/  @!P1 R2UR UR5, R9 ;  /* 0x00000000090592ca */ /* 0x000ff600000e0000 */
[----:B------:R-:W-:Y:S02]  /*4de0*/  @!UPT UIADD3 URZ, UPT, UPT, URZ, URZ, URZ ;  /* 0x000000fffffff290 */ /* 0x000fe4000fffe0ff */
[----:B------:R2:W-:Y:S01]  /*4df0*/  @!UP0 UTMALDG.3D [UR8], [UR4], desc[UR6] ;  /* 0x00000608040085b4 */ /* 0x0005e20008011000 */
[----:B------:R2:W-:Y:S01]  /*4e00*/  @!P1 SYNCS.ARRIVE.TRANS64.RED.A0TR RZ, [UR21+0x68], R7 ;  /* 0x00006807ffff99a7 */ /* 0x0005e20008300415 */
[----:B------:R-:W-:Y:S01]  /*4e10*/  SYNCS.ARRIVE.TRANS64.RED.A1T0 RZ, [UR37], RZ ;  /* 0x000000ffffff79a7 */ /* 0x000fe20008100425 */
[----:B------:R-:W-:Y:S05]  /*4e20*/  BRA.U UP1, `(.L_x_86) ;  /* 0xfffffff101647547 */ /* 0x000fea000b83ffff */
[----:B------:R-:W-:-:S04]  /*4e30*/  SHF.L.U32 R2, R15, 0x1f, RZ ;  /* 0x0000001f0f027819 */ /* 0x000fc800000006ff */
[----:B------:R-:W1:Y:S02]  /*4e40*/  SYNCS.PHASECHK.TRANS64.TRYWAIT P0, [UR21+0x70], R2 ;  /* 0x00007002ff0075a7 */ /* 0x000e640008001115 */
[----:B-1----:R-:W-:Y:S05]  /*4e50*/  @!P0 BRA `(.L_x_87) ;  /* 0x00000050005c8947 */ /* 0x002fea0003800000 */
.L_x_173:
[----:B------:R-:W3:Y:S02]  /*4e60*/  SYNCS.PHASECHK.TRANS64.TRYWAIT P0, [UR21+0x78], R2 ;  /* 0x00007802ff0075a7 */ /* 0x000ee40008001115 */
[----:B---3--:R-:W-:Y:S05]  /*4e70*/  @!P0 BRA `(.L_x_88) ;  /* 0x00000050006c8947 */ /* 0x008fea0003800000 */
.L_x_175:
[----:B------:R-:W3:Y:S02]  /*4e80*/  SYNCS.PHASECHK.TRANS64.TRYWAIT P0, [UR21+0x80], R2 ;  /* 0x00008002ff0075a7 */ /* 0x000ee40008001115 */
[----:B---3--:R-:W-:Y:S05]  /*4e90*/  @!P0 BRA `(.L_x_89) ;  /* 0x00000050007c8947 */ /* 0x008fea0003800000 */
.L_x_177:
[----:B-1----:R-:W-:-:S07]  /*4ea0*/  MOV R0, UR21 ;  /* 0x0000001500007c02 */ /* 0x002fce0008000f00 */
.L_x_90:
[----:B-1----:R-:W-:-:S04]  /*4eb0*/  SHF.L.U32 R2, R15, 0x1f, RZ ;  /* 0x0000001f0f027819 */ /* 0x002fc800000006ff */
[----:B------:R1:W3:Y:S03]  /*4ec0*/  SYNCS.PHASECHK.TRANS64.TRYWAIT P0, [R0+URZ+0x88], R2 ;  /* 0x00008802000075a7 */ /* 0x0002e600080011ff */
[----:B---3--:R-:W-:Y:S05]  /*4ed0*/  @!P0 NANOSLEEP.SYNCS 0x989680 ;  /* 0x009896800000895d */ /* 0x008fea0003900000 */
[----:B------:R-:W3:Y:S02]  /*4ee0*/  @!P0 SYNCS.PHASECHK.TRANS64 P0, [R0+URZ+0x88], R2 ;  /* 0x00008802000085a7 */ /* 0x000ee400080010ff */
[----:B--23--:R-:W-:Y:S05]  /*4ef0*/  @P0 EXIT ;  /* 0x000000000000094d */ /* 0x00cfea0003800000 */
[----:B------:R-:W-:Y:S05]  /*4f00*/  BRA `(.L_x_90) ;  /* 0xfffffffc00e87947 */ /* 0x000fea000383ffff */
.L_x_75:
[----:B------:R-:W-:-:S06]  /*4f10*/  UISETP.GE.AND UP0, UPT, UR17, 0x4, UPT ;  /* 0x000000041100788c */ /* 0x000fcc000bf06270 */
[----:B------:R-:W-:-:S13]  /*4f20*/  PLOP3.LUT P0, PT, PT, PT, UP0, 0x80, 0x8 ;  /* 0x000000000008781c */ /* 0x000fda0003f0f008 */
[----:B------:R-:W-:Y:S05]  /*4f30*/  @!P0 EXIT ;  /* 0x000000000000894d */ /* 0x000fea0003800000 */
[----:B------:R-:W-:Y:S01]  /*4f40*/  BAR.SYNC.DEFER_BLOCKING 0x6, 0xa0 ;  /* 0x0182800000007b1d */ /* 0x000fe20000010000 */
[C---:B------:R-:W-:Y:S01]  /*4f50*/  IMAD.SHL.U32 R7, R85.reuse, 0x40, RZ ;  /* 0x0000004055077824 */ /* 0x040fe200078e00ff */
[C---:B------:R-:W-:Y:S01]  /*4f60*/  LOP3.LUT R87, R85.reuse, 0x60, RZ, 0xc0, !PT ;  /* 0x0000006055577812 */ /* 0x040fe200078ec0ff */
[C---:B------:R-:W-:Y:S02]  /*4f70*/  IMAD.SHL.U32 R4, R85.reuse, 0x20, RZ ;  /* 0x0000002055047824 */ /* 0x040fe400078e00ff */
[----:B------:R-:W-:Y:S02]  /*4f80*/  HFMA2 R36, -RZ, RZ, 0, 0 ;  /* 0x00000000ff247431 */ /* 0x000fe400000001ff */
[----:B------:R-:W-:Y:S01]  /*4f90*/  IMAD.SHL.U32 R5, R85, 0x8, RZ ;  /* 0x0000000855057824 */ /* 0x000fe200078e00ff */
[----:B------:R-:W-:Y:S01]  /*4fa0*/  UMOV UR44, 0x400 ;  /* 0x00000400002c7882 */ /* 0x000fe20000000000 */
[----:B------:R-:W1:Y:S01]  /*4fb0*/  LDC.64 R72, c[0x0][0x8b0] ;  /* 0x00022c00ff487b82 */ /* 0x000e620000000a00 */
[----:B------:R-:W-:Y:S01]  /*4fc0*/  ULEA UR44, UR45, UR44, 0x18 ;  /* 0x0000002c2d2c7291 */ /* 0x000fe2000f8ec0ff */
[----:B------:R-:W-:Y:S01]  /*4fd0*/  LOP3.LUT R6, R7, 0x180, RZ, 0xc0, !PT ;  /* 0x0000018007067812 */ /* 0x000fe200078ec0ff */
[C---:B------:R-:W-:Y:S01]  /*4fe0*/  IMAD.U32 R37, R85.reuse, 0x10000, RZ ;  /* 0x0001000055257824 */ /* 0x040fe200078e00ff */
[----:B------:R-:W-:Y:S01]  /*4ff0*/  LOP3.LUT R4, R4, 0xc00, RZ, 0xc0, !PT ;  /* 0x00000c0004047812 */ /* 0x000fe200078ec0ff */
[----:B------:R-:W-:Y:S01]  /*5000*/  UIADD3 UR4, UPT, UPT, UR44, 0x4200, URZ ;  /* 0x000042002c047890 */ /* 0x000fe2000fffe0ff */
[----:B------:R-:W-:Y:S01]  /*5010*/  LOP3.LUT R5, R6, 0x30, R5, 0xf8, !PT ;  /* 0x0000003006057812 */ /* 0x000fe200078ef805 */
[----:B------:R-:W-:Y:S01]  /*5020*/  IMAD.SHL.U32 R6, R85, 0x2, RZ ;  /* 0x0000000255067824 */ /* 0x000fe200078e00ff */
[----:B------:R-:W2:Y:S01]  /*5030*/  LDC.64 R70, c[0x0][0x8a8] ;  /* 0x00022a00ff467b82 */ /* 0x000ea20000000a00 */
[----:B------:R-:W-:Y:S01]  /*5040*/  LOP3.LUT R4, R4, 0x40, R7, 0xf8, !PT ;  /* 0x0000004004047812 */ /* 0x000fe200078ef807 */
[----:B------:R-:W-:Y:S01]  /*5050*/  UIADD3 UR5, UPT, UPT, UR44, 0x200, URZ ;  /* 0x000002002c057890 */ /* 0x000fe2000fffe0ff */
[----:B------:R-:W-:Y:S01]  /*5060*/  LOP3.LUT R37, R37, 0x600000, RZ, 0xc0, !PT ;  /* 0x0060000025257812 */ /* 0x000fe200078ec0ff */
[----:B------:R-:W-:Y:S01]  /*5070*/  IMAD.MOV.U32 R84, RZ, RZ, RZ ;  /* 0x000000ffff547224 */ /* 0x000fe200078e00ff */
[----:B------:R-:W-:Y:S01]  /*5080*/  LOP3.LUT R85, R85, 0x2, RZ, 0xc0, !PT ;  /* 0x0000000255557812 */ /* 0x000fe200078ec0ff */
[----:B------:R-:W-:Y:S01]  /*5090*/  IMAD.MOV.U32 R79, RZ, RZ, RZ ;  /* 0x000000ffff4f7224 */ /* 0x000fe200078e00ff */
[----:B------:R-:W-:-:S02]  /*50a0*/  LOP3.LUT R5, R5, 0x20, R6, 0x78, !PT ;  /* 0x0000002005057812 */ /* 0x000fc400078e7806 */
[----:B------:R-:W-:Y:S01]  /*50b0*/  CS2R R82, SRZ ;  /* 0x0000000000527805 */ /* 0x000fe2000001ff00 */
[----:B------:R-:W3:Y:S01]  /*50c0*/  LDS R0, [UR44+0x150] ;  /* 0x0001502cff007984 */ /* 0x000ee20008000800 */
[----:B------:R-:W-:Y:S01]  /*50d0*/  LOP3.LUT R4, R4, 0x200, R7, 0xf8, !PT ;  /* 0x0000020004047812 */ /* 0x000fe200078ef807 */
[----:B------:R-:W-:Y:S01]  /*50e0*/  IMAD.U32 R88, RZ, RZ, UR5 ;  /* 0x00000005ff587e24 */ /* 0x000fe2000f8e00ff */
[----:B------:R-:W-:Y:S01]  /*50f0*/  MOV R81, RZ ;  /* 0x000000ff00517202 */ /* 0x000fe20000000f00 */
[----:B------:R-:W-:Y:S01]  /*5100*/  IMAD.MOV R80, RZ, RZ, -R85 ;  /* 0x000000ffff507224 */ /* 0x000fe200078e0a55 */
[----:B------:R-:W-:Y:S01]  /*5110*/  LOP3.LUT R69, R4, R5, RZ, 0xfc, !PT ;  /* 0x0000000504457212 */ /* 0x000fe200078efcff */
[----:B------:R-:W-:Y:S01]  /*5120*/  IMAD.U32 R86, RZ, RZ, UR4 ;  /* 0x00000004ff567e24 */ /* 0x000fe2000f8e00ff */
[----:B------:R-:W4:Y:S01]  /*5130*/  LDCU UR58, c[0x0][0x370] ;  /* 0x00006e00ff3a77ac */ /* 0x000f220008000800 */
[----:B------:R-:W1:Y:S01]  /*5140*/  LDCU.64 UR62, c[0x0][0x348] ;  /* 0x00006900ff3e77ac */ /* 0x000e620008000a00 */
[----:B------:R-:W1:Y:S01]  /*5150*/  LDCU UR43, c[0x0][0xb0c] ;  /* 0x00016180ff2b77ac */ /* 0x000e620008000800 */
[----:B------:R-:W1:Y:S01]  /*5160*/  LDCU UR39, c[0x0][0xb30] ;  /* 0x00016600ff2777ac */ /* 0x000e620008000800 */
[----:B------:R-:W1:Y:S01]  /*5170*/  LDCU.64 UR56, c[0x0][0x888] ;  /* 0x00011100ff3877ac */ /* 0x000e620008000a00 */
[----:B------:R-:W1:Y:S01]  /*5180*/  LDCU.64 UR40, c[0x0][0xb28] ;  /* 0x00016500ff2877ac */ /* 0x000e620008000a00 */
[----:B------:R-:W1:Y:S01]  /*5190*/  LDCU.64 UR60, c[0x0][0x890] ;  /* 0x00011200ff3c77ac */ /* 0x000e620008000a00 */
[----:B------:R-:W1:Y:S01]  /*51a0*/  LDCU.128 UR52, c[0x0][0xb10] ;  /* 0x00016200ff3477ac */ /* 0x000e620008000c00 */
[----:B------:R-:W1:Y:S02]  /*51b0*/  LDCU UR47, c[0x0][0x374] ;  /* 0x00006e80ff2f77ac */ /* 0x000e640008000800 */
[----:B-1234-:R-:W-:-:S07]  /*51c0*/  IMAD.IADD R37, R0, 0x1, R37 ;  /* 0x0000000100257824 */ /* 0x01efce00078e0225 */
.L_x_132:
[----:B------:R-:W-:Y:S02]  /*51d0*/  LEA R3, R79, UR44, 0x3 ;  /* 0x0000002c4f037c11 */ /* 0x000fe4000f8e18ff */
[----:B------:R-:W-:Y:S02]  /*51e0*/  SHF.L.U32 R0, R83, 0x1f, RZ ;  /* 0x0000001f53007819 */ /* 0x000fe400000006ff */
[----:B-1----:R-:W-:Y:S02]  /*51f0*/  LEA R4, R79, UR44, 0x4 ;  /* 0x0000002c4f047c11 */ /* 0x002fe4000f8e20ff */
[----:B------:R-:W1:Y:S02]  /*5200*/  SYNCS.PHASECHK.TRANS64.TRYWAIT P0, [R3+URZ+0xa0], R0 ;  /* 0x0000a000030075a7 */ /* 0x000e6400080011ff */
[----:B-1----:R-:W-:Y:S05]  /*5210*/  @!P0 BRA `(.L_x_91) ;  /* 0x0000004c00b48947 */ /* 0x002fea0003800000 */
.L_x_178:
        /* <DEDUP_REMOVED lines=8> */
[----:B--2---:R-:W-:Y:S11]  /*52a0*/  LOP3.LUT P0, RZ, R6, 0x1, RZ, 0xc0, !PT ;  /* 0x0000000106ff7812 */ /* 0x004ff6000780c0ff */
[----:B------:R-:W-:Y:S02]  /*52b0*/  @!UPT UIADD3 URZ, UPT, UPT, URZ, URZ, URZ ;  /* 0x000000fffffff290 */ /* 0x000fe4000fffe0ff */
[----:B---3--:R-:W-:Y:S01]  /*52c0*/  VOTEU.ANY UP1, P0 ;  /* 0x0000000000ff7886 */ /* 0x008fe20000020100 */
[----:B------:R-:W-:Y:S01]  /*52d0*/  PLOP3.LUT P0, PT, PT, PT, UP1, 0x80, 0x8 ;  /* 0x000000000008781c */ /* 0x000fe20003f0f018 */
[----:B------:R-:W-:Y:S11]  /*52e0*/  UP2UR UR46, UPR, URZ, 0x2 ;  /* 0x00000002ff2e7883 */ /* 0x000ff60008000000 */
[----:B------:R-:W-:Y:S01]  /*52f0*/  @!UPT UIADD3 URZ, UPT, UPT, URZ, URZ, URZ ;  /* 0x000000fffffff290 */ /* 0x000fe2000fffe0ff */
[----:B-1----:R-:W-:Y:S02]  /*5300*/  @P0 SHF.R.U32.HI R0, RZ, 0x10, R5 ;  /* 0x00000010ff000819 */ /* 0x002fe40000011605 */
        /* <DEDUP_REMOVED lines=12> */
[----:B------:R-:W2:Y:S01]  /*53d0*/  LDCU UR12, c[0x0][0xb20] ;  /* 0x00016400ff0c77ac */ /* 0x000ea20008000800 */
[----:B------:R-:W-:Y:S02]  /*53e0*/  UIMAD.WIDE.U32 UR4, UR47, UR55, URZ ;  /* 0x000000372f0472a5 */ /* 0x000fe4000f8e00ff */
[----:B------:R-:W-:Y:S02]  /*53f0*/  UIMAD.WIDE.U32 UR6, UR58, UR52, URZ ;  /* 0x000000343a0672a5 */ /* 0x000fe4000f8e00ff */
[----:B------:R-:W-:Y:S02]  /*5400*/  UISETP.NE.AND UP0, UPT, UR54, 0x1, UPT ;  /* 0x000000013600788c */ /* 0x000fe4000bf05270 */
[----:B------:R-:W-:Y:S02]  /*5410*/  UIMAD.WIDE.U32 UR8, UR37, UR55, URZ ;  /* 0x00000037250872a5 */ /* 0x000fe4000f8e00ff */
[----:B------:R-:W-:Y:S02]  /*5420*/  UIMAD.WIDE.U32 UR10, UR38, UR52, URZ ;  /* 0x00000034260a72a5 */ /* 0x000fe4000f8e00ff */
[----:B------:R-:W-:Y:S02]  /*5430*/  UISETP.NE.AND UP1, UPT, UR43, 0x1, UPT ;  /* 0x000000012b00788c */ /* 0x000fe4000bf25270 */
[----:B------:R-:W-:Y:S01]  /*5440*/  UISETP.NE.AND UP2, UPT, UR42, 0x1, UPT ;  /* 0x000000012a00788c */ /* 0x000fe2000bf45270 */
[----:B------:R-:W-:Y:S02]  /*5450*/  UMOV UR4, UR5 ;  /* 0x0000000500047c82 */ /* 0x000fe40008000000 */
[----:B--2---:R-:W-:Y:S03]  /*5460*/  USHF.R.U32.HI UR5, URZ, UR12, UR4 ;  /* 0x0000000cff057299 */ /* 0x004fe60008011604 */
[----:B------:R-:W-:Y:S02]  /*5470*/  UMOV UR4, UR7 ;  /* 0x0000000700047c82 */ /* 0x000fe40008000000 */
[----:B------:R-:W-:Y:S02]  /*5480*/  USHF.R.U32.HI UR7, URZ, UR53, UR4 ;  /* 0x00000035ff077299 */ /* 0x000fe40008011604 */
[----:B------:R-:W-:Y:S02]  /*5490*/  USEL UR4, UR47, UR5, !UP0 ;  /* 0x000000052f047287 */ /* 0x000fe4000c000000 */
[----:B------:R-:W-:Y:S01]  /*54a0*/  USEL UR7, UR58, UR7, !UP1 ;  /* 0x000000073a077287 */ /* 0x000fe2000c800000 */
[----:B------:R-:W-:Y:S01]  /*54b0*/  UMOV UR5, UR9 ;  /* 0x0000000900057c82 */ /* 0x000fe20008000000 */
[----:B------:R-:W-:Y:S02]  /*54c0*/  UIMAD.WIDE.U32 UR8, UR4, UR40, URZ ;  /* 0x00000028040872a5 */ /* 0x000fe4000f8e00ff */
[----:B------:R-:W-:Y:S03]  /*54d0*/  USHF.R.U32.HI UR6, URZ, UR12, UR5 ;  /* 0x0000000cff067299 */ /* 0x000fe60008011605 */
[----:B------:R-:W-:Y:S01]  /*54e0*/  UMOV UR5, UR11 ;  /* 0x0000000b00057c82 */ /* 0x000fe20008000000 */
[----:B------:R-:W-:Y:S02]  /*54f0*/  UIMAD.WIDE.U32 UR10, UR7, UR40, URZ ;  /* 0x00000028070a72a5 */ /* 0x000fe4000f8e00ff */
[----:B------:R-:W-:Y:S02]  /*5500*/  USHF.R.U32.HI UR12, URZ, UR53, UR5 ;  /* 0x00000035ff0c7299 */ /* 0x000fe40008011605 */
[----:B------:R-:W-:Y:S01]  /*5510*/  USEL UR6, UR37, UR6, !UP0 ;  /* 0x0000000625067287 */ /* 0x000fe2000c000000 */
[----:B------:R-:W-:Y:S02]  /*5520*/  UMOV UR5, UR9 ;  /* 0x0000000900057c82 */ /* 0x000fe40008000000 */
[----:B------:R-:W-:Y:S01]  /*5530*/  UMOV UR10, UR11 ;  /* 0x0000000b000a7c82 */ /* 0x000fe20008000000 */
[----:B------:R-:W-:Y:S02]  /*5540*/  @UP2 USHF.R.U32.HI UR4, URZ, UR41, UR5 ;  /* 0x00000029ff042299 */ /* 0x000fe40008011605 */
[----:B------:R-:W-:Y:S02]  /*5550*/  @UP2 USHF.R.U32.HI UR7, URZ, UR41, UR10 ;  /* 0x00000029ff072299 */ /* 0x000fe4000801160a */
[----:B------:R-:W-:Y:S02]  /*5560*/  UIMAD UR4, UR42, UR4, URZ ;  /* 0x000000042a0472a4 */ /* 0x000fe4000f8e02ff */
        /* <DEDUP_REMOVED lines=8> */
[----:B------:R-:W-:Y:S02]  /*55f0*/  USEL UR11, UR6, UR4, !UP2 ;  /* 0x00000004060b7287 */ /* 0x000fe4000d000000 */
[----:B------:R-:W-:Y:S02]  /*5600*/  UIADD3 UR8, UPT, UPT, -UR5, URZ, URZ ;  /* 0x000000ff05087290 */ /* 0x000fe4000fffe1ff */
[----:B------:R-:W-:Y:S01]  /*5610*/  UIADD3 UR10, UPT, UPT, -UR11, URZ, URZ ;  /* 0x000000ff0b0a7290 */ /* 0x000fe2000fffe1ff */
[----:B------:R-:W-:Y:S01]  /*5620*/  @!UP0 UMOV UR4, UR9 ;  /* 0x0000000900048c82 */ /* 0x000fe20008000000 */
[----:B------:R-:W-:Y:S02]  /*5630*/  UIADD3 UR9, UPT, UPT, -UR6, URZ, URZ ;  /* 0x000000ff06097290 */ /* 0x000fe4000fffe1ff */
[----:B------:R-:W-:Y:S02]  /*5640*/  @!UP0 USHF.R.U32.HI UR4, URZ, UR41, UR4 ;  /* 0x00000029ff048299 */ /* 0x000fe40008011604 */
[----:B------:R-:W-:Y:S02]  /*5650*/  UIMAD UR10, UR42, UR10, UR6 ;  /* 0x0000000a2a0a72a4 */ /* 0x000fe4000f8e0206 */
[----:B------:R-:W-:Y:S04]  /*5660*/  @!UP0 USEL UR4, UR5, UR4, !UP2 ;  /* 0x0000000405048287 */ /* 0x000fe8000d000000 */
[----:B------:R-:W-:Y:S02]  /*5670*/  @!UP0 UIMAD UR10, UR7, UR10, UR4 ;  /* 0x0000000a070a82a4 */ /* 0x000fe4000f8e0204 */
[----:B------:R-:W-:Y:S02]  /*5680*/  @!UP0 UIADD3 UR11, UPT, UPT, UR11, -UR4, URZ ;  /* 0x800000040b0b8290 */ /* 0x000fe4000fffe0ff */
[----:B------:R-:W-:Y:S02]  /*5690*/  UIMAD UR7, UR43, UR8, UR38 ;  /* 0x000000082b0772a4 */ /* 0x000fe4000f8e0226 */
[----:B------:R-:W-:Y:S02]  /*56a0*/  @!UP0 UIMAD UR6, UR11, UR42, UR5 ;  /* 0x0000002a0b0682a4 */ /* 0x000fe4000f8e0205 */
[----:B------:R-:W-:Y:S01]  /*56b0*/  UIMAD UR4, UR54, UR9, UR37 ;  /* 0x00000009360472a4 */ /* 0x000fe2000f8e0225 */
[----:B------:R-:W-:Y:S02]  /*56c0*/  @!UP0 UMOV UR5, UR10 ;  /* 0x0000000a00058c82 */ /* 0x000fe40008000000 */
[----:B------:R-:W-:Y:S02]  /*56d0*/  UIMAD UR38, UR5, UR43, UR7 ;  /* 0x0000002b052672a4 */ /* 0x000fe4000f8e0207 */
[----:B------:R-:W-:Y:S11]  /*56e0*/  UIMAD UR37, UR6, UR54, UR4 ;  /* 0x00000036062572a4 */ /* 0x000ff6000f8e0204 */
[----:B------:R-:W-:Y:S01]  /*56f0*/  @!UPT UIADD3 URZ, UPT, UPT, URZ, URZ, URZ ;  /* 0x000000fffffff290 */ /* 0x000fe2000fffe0ff */
.L_x_92:
[----:B------:R-:W-:Y:S01]  /*5700*/  UISETP.NE.AND UP0, UPT, UR39, 0x1, UPT ;  /* 0x000000012700788c */ /* 0x000fe2000bf05270 */
[----:B------:R-:W-:Y:S01]  /*5710*/  R2UR UR11, R88 ;  /* 0x00000000580b72ca */ /* 0x000fe200000e0000 */
[----:B------:R-:W-:Y:S01]  /*5720*/  USHF.L.U32 UR50, UR16, 0x6, URZ ;  /* 0x0000000610327899 */ /* 0x000fe200080006ff */
[----:B------:R-:W-:Y:S01]  /*5730*/  IADD3 R79, PT, PT, R79, 0x1, RZ ;  /* 0x000000014f4f7810 */ /* 0x000fe20007ffe0ff */
[----:B------:R-:W-:Y:S07]  /*5740*/  USHF.L.U32 UR49, UR20, 0x8, URZ ;  /* 0x0000000814317899 */ /* 0x000fee00080006ff */
[----:B------:R-:W2:Y:S01]  /*5750*/  @!UP0 LDCU.128 UR12, c[0x0][0xb10] ;  /* 0x00016200ff0c87ac */ /* 0x000ea20008000c00 */
[----:B------:R-:W3:Y:S01]  /*5760*/  @!UP0 LDCU UR5, c[0x0][0xb0c] ;  /* 0x00016180ff0587ac */ /* 0x000ee20008000800 */
[----:B------:R-:W4:Y:S01]  /*5770*/  @!UP0 LDCU UR10, c[0x0][0xb20] ;  /* 0x00016400ff0a87ac */ /* 0x000f220008000800 */
[----:B--2---:R-:W-:Y:S02]  /*5780*/  UIMAD.WIDE.U32 UR8, UR38, UR12, URZ ;  /* 0x0000000c260872a5 */ /* 0x004fe4000f8e00ff */
[----:B------:R-:W-:Y:S02]  /*5790*/  UIMAD.WIDE.U32 UR6, UR37, UR15, URZ ;  /* 0x0000000f250672a5 */ /* 0x000fe4000f8e00ff */
[----:B------:R-:W-:Y:S03]  /*57a0*/  @!UP0 UISETP.NE.AND UP1, UPT, UR14, 0x1, UPT ;  /* 0x000000010e00888c */ /* 0x000fe6000bf25270 */
[----:B------:R-:W-:Y:S01]  /*57b0*/  @!UP0 UMOV UR4, UR9 ;  /* 0x0000000900048c82 */ /* 0x000fe20008000000 */
[----:B---3--:R-:W-:Y:S02]  /*57c0*/  @!UP0 UISETP.NE.AND UP2, UPT, UR5, 0x1, UPT ;  /* 0x000000010500888c */ /* 0x008fe4000bf45270 */
[----:B------:R-:W-:Y:S01]  /*57d0*/  @!UP0 USHF.R.U32.HI UR4, URZ, UR13, UR4 ;  /* 0x0000000dff048299 */ /* 0x000fe20008011604 */
[----:B------:R-:W-:Y:S02]  /*57e0*/  @!UP0 UMOV UR6, UR7 ;  /* 0x0000000700068c82 */ /* 0x000fe40008000000 */
[----:B----4-:R-:W-:Y:S02]  /*57f0*/  @!UP0 USHF.R.U32.HI UR6, URZ, UR10, UR6 ;  /* 0x0000000aff068299 */ /* 0x010fe40008011606 */
[----:B------:R-:W-:Y:S02]  /*5800*/  @!UP0 USEL UR7, UR38, UR4, !UP2 ;  /* 0x0000000426078287 */ /* 0x000fe4000d000000 */
[----:B------:R-:W-:Y:S04]  /*5810*/  @!UP0 USEL UR6, UR37, UR6, !UP1 ;  /* 0x0000000625068287 */ /* 0x000fe8000c800000 */
[----:B------:R-:W-:Y:S02]  /*5820*/  @!UP0 UIADD3 UR4, UPT, UPT, -UR7, UR6, URZ ;  /* 0x0000000607048290 */ /* 0x000fe4000fffe1ff */
[----:B------:R-:W-:Y:S02]  /*5830*/  @!UP0 UIADD3 UR6, UPT, UPT, UR7, -UR6, URZ ;  /* 0x8000000607068290 */ /* 0x000fe4000fffe0ff */
[----:B------:R-:W-:Y:S02]  /*5840*/  @!UP0 UIMAD UR38, UR4, UR5, UR38 ;  /* 0x00000005042682a4 */ /* 0x000fe4000f8e0226 */
[----:B------:R-:W-:Y:S02]  /*5850*/  @!UP0 UIMAD UR37, UR6, UR14, UR37 ;  /* 0x0000000e062582a4 */ /* 0x000fe4000f8e0225 */
[----:B------:R-:W-:Y:S09]  /*5860*/  ULOP3.LUT UP0, URZ, UR11, 0x1b0, URZ, 0xc0, !UPT ;  /* 0x000001b00bff7892 */ /* 0x000ff2000f80c0ff */
[----:B------:R-:W-:Y:S05]  /*5870*/  BRA.U !UP0, `(.L_x_93) ;  /* 0x0000000108407547 */ /* 0x000fea000b800000 */
[----:B------:R-:W2:Y:S01]  /*5880*/  LDCU.64 UR8, c[0x4][0x88] ;  /* 0x01001100ff0877ac */ /* 0x000ea20008000a00 */
[----:B------:R-:W-:Y:S01]  /*5890*/  MOV R3, 0x0 ;  /* 0x0000000000037802 */ /* 0x000fe20000000f00 */
[----:B------:R-:W-:Y:S02]  /*58a0*/  HFMA2 R12, -RZ, RZ, 0, 5.9604644775390625e-08 ;  /* 0x00000001ff0c7431 */ /* 0x000fe400000001ff */
[----:B------:R-:W-:Y:S02]  /*58b0*/  IMAD.MOV.U32 R8, RZ, RZ, 0x70 ;  /* 0x00000070ff087424 */ /* 0x000fe400078e00ff */
[----:B------:R-:W-:Y:S01]  /*58c0*/  IMAD.MOV.U32 R13, RZ, RZ, RZ ;  /* 0x000000ffff0d7224 */ /* 0x000fe200078e00ff */
[----:B------:R-:W3:Y:S01]  /*58d0*/  LDCU.64 UR6, c[0x4][0x90] ;  /* 0x01001200ff0677ac */ /* 0x000ee20008000a00 */
[----:B------:R-:W4:Y:S01]  /*58e0*/  LDC.64 R2, c[0x4][R3] ;  /* 0x0100000003027b82 */ /* 0x000f220000000a00 */
[----:B------:R-:W1:Y:S01]  /*58f0*/  LDCU.64 UR4, c[0x4][0x8] ;  /* 0x01000100ff0477ac */ /* 0x000e620008000a00 */
[----:B--2---:R-:W-:Y:S01]  /*5900*/  MOV R5, UR9 ;  /* 0x0000000900057c02 */ /* 0x004fe20008000f00 */
[----:B------:R-:W-:Y:S01]  /*5910*/  IMAD.U32 R4, RZ, RZ, UR8 ;  /* 0x00000008ff047e24 */ /* 0x000fe2000f8e00ff */
[----:B---3--:R-:W-:Y:S01]  /*5920*/  MOV R7, UR7 ;  /* 0x0000000700077c02 */ /* 0x008fe20008000f00 */
[----:B------:R-:W-:Y:S01]  /*5930*/  IMAD.U32 R6, RZ, RZ, UR6 ;  /* 0x00000006ff067e24 */ /* 0x000fe2000f8e00ff */
[----:B-1----:R-:W-:Y:S01]  /*5940*/  MOV R11, UR5 ;  /* 0x00000005000b7c02 */ /* 0x002fe20008000f00 */
[----:B------:R-:W-:Y:S02]  /*5950*/  IMAD.U32 R10, RZ, RZ, UR4 ;  /* 0x00000004ff0a7e24 */ /* 0x000fe4000f8e00ff */
[----:B------:R-:W-:Y:S07]  /*5960*/  LEPC R20, `(.L_x_93) ;  /* 0x000000001014794e */ /* 0x000fee0000000000 */
[----:B----45:R-:W-:Y:S05]  /*5970*/  CALL.ABS.NOINC R2 ;  /* 0x0000000002007343 */ /* 0x030fea0003c00000 */
.L_x_93:
[----:B------:R-:W-:Y:S01]  /*5980*/  LOP3.LUT P0, RZ, R86, 0x1b0, RZ, 0xc0, !PT ;  /* 0x000001b056ff7812 */ /* 0x000fe2000780c0ff */
[----:B------:R-:W-:Y:S11]  /*5990*/  BSSY.RECONVERGENT B6, `(.L_x_94) ;  /* 0x0000013000067945 */ /* 0x000ff60003800200 */
[----:B------:R-:W-:Y:S01]  /*59a0*/  @!UPT UIADD3 URZ, UPT, UPT, URZ, URZ, URZ ;  /* 0x000000fffffff290 */ /* 0x000fe2000fffe0ff */
[----:B------:R-:W-:Y:S05]  /*59b0*/  @!P0 BRA `(.L_x_95) ;  /* 0x0000000000408947 */ /* 0x000fea0003800000 */
        /* <DEDUP_REMOVED lines=16> */
.L_x_95:
[----:B------:R-:W-:Y:S05]  /*5ac0*/  BSYNC.RECONVERGENT B6 ;  /* 0x0000000000067941 */ /* 0x000fea0003800200 */
.L_x_94:
[----:B------:R-:W-:Y:S01]  /*5ad0*/  R2UR UR4, R78 ;  /* 0x000000004e0472ca */ /* 0x000fe200000e0000 */
[----:B------:R-:W-:Y:S01]  /*5ae0*/  UISETP.NE.U32.AND UP0, UPT, UR60, URZ, UPT ;  /* 0x000000ff3c00728c */ /* 0x000fe2000bf05070 */
[----:B------:R-:W-:Y:S02]  /*5af0*/  ISETP.NE.U32.AND P4, PT, R72, RZ, PT ;  /* 0x000000ff4800720c */ /* 0x000fe40003f85070 */
[----:B------:R-:W-:Y:S01]  /*5b00*/  ISETP.NE.U32.AND P2, PT, RZ, UR56, PT ;  /* 0x00000038ff007c0c */ /* 0x000fe2000bf45070 */
[----:B------:R-:W-:Y:S01]  /*5b10*/  UISETP.NE.AND.EX UP1, UPT, UR61, URZ, UPT, UP0 ;  /* 0x000000ff3d00728c */ /* 0x000fe2000bf25300 */
[----:B------:R-:W-:Y:S01]  /*5b20*/  ISETP.NE.AND.EX P4, PT, R73, RZ, PT, P4 ;  /* 0x000000ff4900720c */ /* 0x000fe20003f85340 */
[----:B------:R-:W-:Y:S01]  /*5b30*/  UPLOP3.LUT UP0, UPT, UPT, UPT, UPT, 0x40, 0x4 ;  /* 0x000000000004789c */ /* 0x000fe20003f0e870 */
[----:B------:R-:W-:Y:S05]  /*5b40*/  ISETP.NE.AND.EX P2, PT, RZ, UR57, PT, P2 ;  /* 0x00000039ff007c0c */ /* 0x000fea000bf45320 */
[----:B------:R-:W-:Y:S06]  /*5b50*/  UISETP.NE.AND UP2, UPT, UR4, URZ, UPT ;  /* 0x000000ff0400728c */ /* 0x000fec000bf45270 */
[----:B------:R-:W-:Y:S05]  /*5b60*/  PLOP3.LUT P1, PT, PT, PT, UP2, 0x80, 0x8 ;  /* 0x000000000008781c */ /* 0x000fea0003f2f028 */
[----:B------:R-:W-:Y:S06]  /*5b70*/  @UP2 UPLOP3.LUT UP0, UPT, UPT, UPT, UP1, 0x80, 0x8 ;  /* 0x000000000008289c */ /* 0x000fec0003f0f010 */
[----:B------:R-:W-:Y:S01]  /*5b80*/  PLOP3.LUT P0, PT, PT, PT, UP0, 0x80, 0x8 ;  /* 0x000000000008781c */ /* 0x000fe20003f0f008 */
[----:B------:R-:W-:Y:S01]  /*5b90*/  @!UPT UIADD3 URZ, UPT, UPT, URZ, URZ, URZ ;  /* 0x000000fffffff290 */ /* 0x000fe2000fffe0ff */
[----:B------:R-:W-:Y:S11]  /*5ba0*/  BRA.U !UP1, `(.L_x_96) ;  /* 0x00000001093c7547 */ /* 0x000ff6000b800000 */
[----:B------:R-:W-:Y:S01]  /*5bb0*/  UISETP.NE.U32.AND UP0, UPT, UR56, URZ, UPT ;  /* 0x000000ff3800728c */ /* 0x000fe2000bf05070 */
[----:B-1----:R-:W-:Y:S01]  /*5bc0*/  HFMA2 R0, -RZ, RZ, 0, 5.9604644775390625e-08 ;  /* 0x00000001ff007431 */ /* 0x002fe200000001ff */
[----:B------:R-:W1:Y:S01]  /*5bd0*/  LDCU.64 UR8, c[0x0][0x358] ;  /* 0x00006b00ff0877ac */ /* 0x000e620008000a00 */
[----:B------:R-:W-:Y:S01]  /*5be0*/  IMAD.MOV.U32 R74, RZ, RZ, 0x1 ;  /* 0x00000001ff4a7424 */ /* 0x000fe200078e00ff */
[----:B------:R-:W-:Y:S06]  /*5bf0*/  UISETP.NE.AND.EX UP0, UPT, UR57, URZ, UPT, UP0 ;  /* 0x000000ff3900728c */ /* 0x000fec000bf05300 */
[----:B------:R-:W-:Y:S05]  /*5c00*/  PLOP3.LUT P3, PT, PT, PT, UP0, 0x80, 0x8 ;  /* 0x000000000008781c */ /* 0x000fea0003f6f008 */
[----:B------:R-:W2:Y:S01]  /*5c10*/  @UP0 LDCU.64 UR4, c[0x0][0x888] ;  /* 0x00011100ff0407ac */ /* 0x000ea20008000a00 */
[----:B------:R-:W-:Y:S07]  /*5c20*/  @UP0 UIMAD UR6, UR36, UR60, URZ ;  /* 0x0000003c240602a4 */ /* 0x000fee000f8e02ff */
[----:B------:R-:W-:Y:S01]  /*5c30*/  @!P3 PRMT R74, R0, 0x7610, R74 ;  /* 0x00007610004ab816 */ /* 0x000fe2000000004a */
[----:B--2---:R-:W-:Y:S06]  /*5c40*/  @UP0 UIMAD.WIDE UR4, UR6, 0x4, UR4 ;  /* 0x00000004060408a5 */ /* 0x004fec000f8e0204 */
[----:B-----5:R-:W-:Y:S01]  /*5c50*/  IMAD.U32 R40, RZ, RZ, UR4 ;  /* 0x00000004ff287e24 */ /* 0x020fe2000f8e00ff */
[----:B------:R-:W-:Y:S04]  /*5c60*/  MOV R41, UR5 ;  /* 0x0000000500297c02 */ /* 0x000fe80008000f00 */
[----:B------:R-:W2:Y:S01]  /*5c70*/  @!UP0 LDCU UR4, c[0x0][0x880] ;  /* 0x00011000ff0487ac */ /* 0x000ea20008000800 */
[----:B-1----:R3:W5:Y:S02]  /*5c80*/  @P3 LDG.E R40, desc[UR8][R40.64] ;  /* 0x0000000828283981 */ /* 0x002764000c1e1900 */
[----:B--23--:R-:W-:Y:S02]  /*5c90*/  @!P3 IMAD.U32 R40, RZ, RZ, UR4 ;  /* 0x00000004ff28be24 */ /* 0x00cfe4000f8e00ff */
.L_x_96:
[----:B------:R-:W-:Y:S05]  /*5ca0*/  @!P4 BRA `(.L_x_97) ;  /* 0x000000000024c947 */ /* 0x000fea0003800000 */
[----:B------:R-:W-:Y:S01]  /*5cb0*/  ISETP.NE.U32.AND P3, PT, R70, RZ, PT ;  /* 0x000000ff4600720c */ /* 0x000fe20003f65070 */
[----:B------:R-:W2:Y:S03]  /*5cc0*/  LDCU.64 UR4, c[0x0][0x358] ;  /* 0x00006b00ff0477ac */ /* 0x000ea60008000a00 */
[----:B------:R-:W-:Y:S11]  /*5cd0*/  ISETP.NE.AND.EX P3, PT, R71, RZ, PT, P3 ;  /* 0x000000ff4700720c */ /* 0x000ff60003f65330 */
[----:B------:R-:W-:Y:S02]  /*5ce0*/  @!UPT UIADD3 URZ, UPT, UPT, URZ, URZ, URZ ;  /* 0x000000fffffff290 */ /* 0x000fe4000fffe0ff */
[----:B------:R-:W3:Y:S01]  /*5cf0*/  @P3 LDC.64 R2, c[0x0][0x8a8] ;  /* 0x00022a00ff023b82 */ /* 0x000ee20000000a00 */
[----:B-1----:R-:W-:Y:S04]  /*5d00*/  @P3 IMAD R0, R72, UR36, RZ ;  /* 0x0000002448003c24 */ /* 0x002fe8000f8e02ff */
[----:B---3--:R-:W-:Y:S05]  /*5d10*/  @P3 IMAD.WIDE R2, R0, 0x4, R2 ;  /* 0x0000000400023825 */ /* 0x008fea00078e0202 */
[----:B--2--5:R2:W5:Y:S02]  /*5d20*/  @P3 LDG.E R38, desc[UR4][R2.64] ;  /* 0x0000000402263981 */ /* 0x024564000c1e1900 */
[----:B--2---:R-:W3:Y:S02]  /*5d30*/  @!P3 LDC R38, c[0x0][0x8a0] ;  /* 0x00022800ff26bb82 */ /* 0x004ee40000000800 */
.L_x_97:
[----:B-----5:R-:W-:Y:S01]  /*5d40*/  ISETP.NE.AND P4, PT, R40, RZ, PT ;  /* 0x000000ff2800720c */ /* 0x020fe20003f85270 */
[----:B------:R-:W-:Y:S01]  /*5d50*/  BSSY B1, `(.L_x_98) ;  /* 0x0000042000017945 */ /* 0x000fe20003800000 */
[----:B------:R-:W-:Y:S01]  /*5d60*/  SEL R5, RZ, 0xffffffff, P2 ;  /* 0xffffffffff057807 */ /* 0x000fe20001000000 */
[----:B------:R-:W-:Y:S01]  /*5d70*/  IMAD.MOV.U32 R53, RZ, RZ, 0x1 ;  /* 0x00000001ff357424 */ /* 0x000fe200078e00ff */
[----:B------:R-:W-:Y:S02]  /*5d80*/  LOP3.LUT P3, RZ, R74, 0xff, RZ, 0xc0, !PT ;  /* 0x000000ff4aff7812 */ /* 0x000fe4000786c0ff */
[----:B------:R-:W-:Y:S02]  /*5d90*/  CS2R R46, SRZ ;  /* 0x00000000002e7805 */ /* 0x000fe4000001ff00 */
[----:B-1----:R-:W-:Y:S02]  /*5da0*/  @P1 SEL R0, RZ, 0xffffffff, P4 ;  /* 0xffffffffff001807 */ /* 0x002fe40002000000 */
[----:B------:R-:W-:Y:S02]  /*5db0*/  CS2R R44, SRZ ;  /* 0x00000000002c7805 */ /* 0x000fe4000001ff00 */
[----:B------:R-:W-:Y:S02]  /*5dc0*/  LEA R2, R82, UR44, 0x3 ;  /* 0x0000002c52027c11 */ /* 0x000fe4000f8e18ff */
[----:B------:R-:W-:Y:S02]  /*5dd0*/  CS2R R50, SRZ ;  /* 0x0000000000327805 */ /* 0x000fe4000001ff00 */
[----:B------:R-:W-:Y:S02]  /*5de0*/  @P0 SEL R0, R5, R0, !P3 ;  /* 0x0000000005000207 */ /* 0x000fe40005800000 */
[----:B------:R-:W-:Y:S02]  /*5df0*/  CS2R R48, SRZ ;  /* 0x0000000000307805 */ /* 0x000fe4000001ff00 */
[----:B------:R-:W-:Y:S02]  /*5e00*/  LEA R52, R36, UR44, 0x3 ;  /* 0x0000002c24347c11 */ /* 0x000fe4000f8e18ff */
[----:B------:R-:W-:Y:S02]  /*5e10*/  @P1 LOP3.LUT R0, R0, 0x1, RZ, 0xc0, !PT ;  /* 0x0000000100001812 */ /* 0x000fe400078ec0ff */
[----:B------:R-:W-:Y:S02]  /*5e20*/  SHF.L.U32 R3, R84, 0x1f, RZ ;  /* 0x0000001f54037819 */ /* 0x000fe400000006ff */
[----:B------:R-:W-:Y:S02]  /*5e30*/  ISETP.NE.U32.OR P6, PT, R0, 0x1, !P1 ;  /* 0x000000010000780c */ /* 0x000fe40004fc5470 */
[----:B------:R-:W-:Y:S02]  /*5e40*/  PLOP3.LUT P2, PT, PT, PT, UP1, 0x80, 0x8 ;  /* 0x000000000008781c */ /* 0x000fe40003f4f018 */
[----:B------:R-:W-:Y:S02]  /*5e50*/  LEA.HI R39, R36, R36, RZ, 0x1 ;  /* 0x0000002424277211 */ /* 0x000fe400078f08ff */
[----:B------:R-:W-:Y:S02]  /*5e60*/  SEL R4, RZ, 0xffffffff, P4 ;  /* 0xffffffffff047807 */ /* 0x000fe40002000000 */
[----:B------:R-:W-:Y:S05]  /*5e70*/  P2R R61, PR, RZ, 0x40 ;  /* 0x00000040ff3d7803 */ /* 0x000fea0000000000 */
[----:B------:R-:W-:Y:S02]  /*5e80*/  @P6 SHF.L.U32 R0, R81, 0x1f, RZ ;  /* 0x0000001f51006819 */ /* 0x000fe400000006ff */
[----:B------:R-:W-:Y:S02]  /*5e90*/  @P2 SEL R4, R5, R4, !P3 ;  /* 0x0000000405042207 */ /* 0x000fe40005800000 */
[----:B------:R1:W2:Y:S02]  /*5ea0*/  @P6 SYNCS.PHASECHK.TRANS64.TRYWAIT P1, [R2+URZ+0x50], R0 ;  /* 0x00005000020065a7 */ /* 0x0002a400080211ff */
[----:B------:R-:W-:Y:S04]  /*5eb0*/  LOP3.LUT R4, R4, 0x1, RZ, 0xc0, !PT ;  /* 0x0000000104047812 */ /* 0x000fe800078ec0ff */
[----:B------:R-:W-:Y:S04]  /*5ec0*/  ISETP.NE.U32.AND P5, PT, R4, 0x1, PT ;  /* 0x000000010400780c */ /* 0x000fe80003fa5070 */
[----:B------:R-:W-:Y:S01]  /*5ed0*/  P2R R54, PR, RZ, 0x20 ;  /* 0x00000020ff367803 */ /* 0x000fe20000000000 */
[----:B------:R4:W3:Y:S01]  /*5ee0*/  SYNCS.PHASECHK.TRANS64.TRYWAIT P0, [R52+URZ+0xc0], R3 ;  /* 0x0000c003340075a7 */ /* 0x0008e200080011ff */
[C---:B-1----:R-:W-:Y:S01]  /*5ef0*/  IMAD.SHL.U32 R0, R39.reuse, 0x80, RZ ;  /* 0x0000008027007824 */ /* 0x042fe200078e00ff */
[----:B------:R-:W-:Y:S04]  /*5f00*/  LOP3.LUT R39, R39, 0xffe, RZ, 0xc0, !PT ;  /* 0x00000ffe27277812 */ /* 0x000fe800078ec0ff */
[----:B------:R-:W-:Y:S01]  /*5f10*/  LOP3.LUT R0, R0, 0xffffff00, RZ, 0xc0, !PT ;  /* 0xffffff0000007812 */ /* 0x000fe200078ec0ff */
[----:B------:R-:W-:Y:S04]  /*5f20*/  IMAD.IADD R39, R36, 0x1, -R39 ;  /* 0x0000000124277824 */ /* 0x000fe800078e0a27 */
[----:B------:R-:W-:Y:S04]  /*5f30*/  IMAD.IADD R0, R37, 0x1, R0 ;  /* 0x0000000125007824 */ /* 0x000fe800078e0200 */
[----:B------:R-:W-:Y:S01]  /*5f40*/  IMAD R39, R39, 0x100000, R0 ;  /* 0x0010000027277824 */ /* 0x000fe200078e0200 */
[----:B--2---:R-:W-:Y:S01]  /*5f50*/  @P6 SEL R53, RZ, 0x1, !P1 ;  /* 0x00000001ff356807 */ /* 0x004fe20004800000 */
[----:B----4-:R-:W-:Y:S06]  /*5f60*/  @!P6 BRA `(.L_x_99) ;  /* 0x000000000080e947 */ /* 0x010fec0003800000 */
[----:B------:R-:W-:Y:S01]  /*5f70*/  @P5 IMAD R5, R82, 0x1000, R69 ;  /* 0x0000100052055824 */ /* 0x000fe200078e0245 */
[----:B------:R-:W-:Y:S01]  /*5f80*/  ISETP.NE.AND P1, PT, R53, RZ, PT ;  /* 0x000000ff3500720c */ /* 0x000fe20003f25270 */
[----:B------:R-:W-:Y:S01]  /*5f90*/  BSSY B0, `(.L_x_100) ;  /* 0x000000b000007945 */ /* 0x000fe20003800000 */
[----:B------:R-:W-:Y:S01]  /*5fa0*/  CS2R R50, SRZ ;  /* 0x0000000000327805 */ /* 0x000fe2000001ff00 */
[----:B------:R-:W-:Y:S01]  /*5fb0*/  @P5 VIADD R4, R5, UR44 ;  /* 0x0000002c05045c36 */ /* 0x000fe20008000000 */
[----:B------:R-:W-:Y:S02]  /*5fc0*/  CS2R R48, SRZ ;  /* 0x0000000000307805 */ /* 0x000fe4000001ff00 */
[----:B------:R-:W-:Y:S02]  /*5fd0*/  CS2R R46, SRZ ;  /* 0x00000000002e7805 */ /* 0x000fe4000001ff00 */
[----:B------:R-:W-:Y:S01]  /*5fe0*/  CS2R R44, SRZ ;  /* 0x00000000002c7805 */ /* 0x000fe2000001ff00 */
[----:B------:R-:W-:Y:S04]  /*5ff0*/  @P5 IMAD R4, R85, -0x10, R4 ;  /* 0xfffffff055045824 */ /* 0x000fe800078e0204 */
[----:B------:R-:W-:Y:S05]  /*6000*/  @P1 BRA `(.L_x_101) ;  /* 0x00000000000c1947 */ /* 0x000fea0003800000 */
[----:B------:R-:W-:Y:S04]  /*6010*/  SHF.L.U32 R0, R81, 0x1f, RZ ;  /* 0x0000001f51007819 */ /* 0x000fe800000006ff */
[----:B------:R-:W1:Y:S02]  /*6020*/  SYNCS.PHASECHK.TRANS64.TRYWAIT P1, [R2+URZ+0x50], R0 ;  /* 0x00005000020075a7 */ /* 0x000e6400080211ff */
[----:B-1----:R-:W-:Y:S05]  /*6030*/  @!P1 BRA `(.L_x_102) ;  /* 0x0000004000409947 */ /* 0x002fea0003800000 */
.L_x_101:
[----:B------:R-:W-:Y:S05]  /*6040*/  BSYNC B0 ;  /* 0x0000000000007941 */ /* 0x000fea0003800000 */
.L_x_100:
[----:B------:R-:W-:Y:S01]  /*6050*/  ISETP.NE.AND P1, PT, R54, RZ, PT ;  /* 0x000000ff3600720c */ /* 0x000fe20003f25270 */
[----:B-1----:R-:W-:Y:S02]  /*6060*/  VIADD R2, R2, 0x70 ;  /* 0x0000007002027836 */ /* 0x002fe40000000000 */
[----:B------:R-:W-:Y:S02]  /*6070*/  IMAD.U32 R0, RZ, RZ, UR45 ;  /* 0x0000002dff007e24 */ /* 0x000fe4000f8e00ff */
[----:B------:R-:W-:Y:S03]  /*6080*/  VIADD R82, R82, 0x1 ;  /* 0x0000000152527836 */ /* 0x000fe60000000000 */
[----:B------:R-:W-:Y:S05]  /*6090*/  PRMT R0, R0, 0x654, R2 ;  /* 0x0000065400007816 */ /* 0x000fea0000000002 */
[----:B------:R1:W2:Y:S04]  /*60a0*/  @P1 LDS.128 R48, [R5+UR44+0x200] ;  /* 0x0002002c05301984 */ /* 0x0002a80008000c00 */
[----:B------:R1:W4:Y:S01]  /*60b0*/  @P1 LDS.128 R44, [R4+0x210] ;  /* 0x00021000042c1984 */ /* 0x0003220000000c00 */
[C---:B------:R-:W-:Y:S01]  /*60c0*/  ISETP.NE.AND P1, PT, R82.reuse, 0x4, PT ;  /* 0x000000045200780c */ /* 0x040fe20003f25270 */
[----:B------:R-:W-:Y:S01]  /*60d0*/  @!PT LDS RZ, [RZ] ;  /* 0x00000000fffff984 */ /* 0x000fe20000000800 */
[----:B------:R-:W-:Y:S01]  /*60e0*/  @!PT LDS RZ, [RZ] ;  /* 0x00000000fffff984 */ /* 0x000fe20000000800 */
[----:B------:R-:W-:Y:S01]  /*60f0*/  @!PT LDS RZ, [RZ] ;  /* 0x00000000fffff984 */ /* 0x000fe20000000800 */
[----:B------:R-:W-:Y:S01]  /*6100*/  @!PT LDS RZ, [RZ] ;  /* 0x00000000fffff984 */ /* 0x000fe20000000800 */
[----:B------:R5:W-:Y:S06]  /*6110*/  MEMBAR.ALL.CTA ;  /* 0x0000000000007992 */ /* 0x000bec0000008000 */
[----:B-----5:R-:W5:Y:S01]  /*6120*/  FENCE.VIEW.ASYNC.S ;  /* 0x00000000000073c6 */ /* 0x020f620000000000 */
[----:B------:R-:W-:Y:S01]  /*6130*/  SEL R82, R82, RZ, P1 ;  /* 0x000000ff52527207 */ /* 0x000fe20000800000 */
[----:B-----5:R5:W-:Y:S02]  /*6140*/  SYNCS.ARRIVE.TRANS64.RED.A1T0 RZ, [R0+URZ], RZ ;  /* 0x000000ff00ff79a7 */ /* 0x020be400081004ff */
[----:B-----5:R-:W-:Y:S04]  /*6150*/  SEL R0, RZ, 0x1, P1 ;  /* 0x00000001ff007807 */ /* 0x020fe80000800000 */
[----:B-12---:R-:W-:Y:S02]  /*6160*/  LOP3.LUT R81, R81, R0, RZ, 0x3c, !PT ;  /* 0x0000000051517212 */ /* 0x006fe400078e3cff */
.L_x_99:
[----:B------:R-:W-:Y:S05]  /*6170*/  BSYNC B1 ;  /* 0x0000000000017941 */ /* 0x000fea0003800000 */
.L_x_98:
[----:B------:R-:W-:Y:S04]  /*6180*/  SHF.R.U32.HI R0, RZ, 0x15, R39 ;  /* 0x00000015ff007819 */ /* 0x000fe80000011627 */
[----:B------:R-:W-:Y:S01]  /*6190*/  LOP3.LUT P1, RZ, R0, 0x3, R75, 0x48, !PT ;  /* 0x0000000300ff7812 */ /* 0x000fe2000782484b */
[----:B------:R-:W-:Y:S01]  /*61a0*/  @!UPT UIADD3 URZ, UPT, UPT, URZ, URZ, URZ ;  /* 0x000000fffffff290 */ /* 0x000fe2000fffe0ff */
[----:B---3--:R-:W-:Y:S11]  /*61b0*/  @P0 BRA `(.L_x_103) ;  /* 0x0000000000080947 */ /* 0x008ff60003800000 */
[----:B------:R-:W1:Y:S02]  /*61c0*/  SYNCS.PHASECHK.TRANS64.TRYWAIT P0, [R52+URZ+0xc0], R3 ;  /* 0x0000c003340075a7 */ /* 0x000e6400080011ff */
[----:B-1----:R-:W-:Y:S05]  /*61d0*/  @!P0 BRA `(.L_x_104) ;  /* 0x0000003c00ec8947 */ /* 0x002fea0003800000 */
.L_x_103:
[----:B------:R-:W-:Y:S05]  /*61e0*/  @!P1 BRA `(.L_x_105) ;  /* 0x0000000000409947 */ /* 0x000fea0003800000 */
[----:B------:R-:W2:Y:S01]  /*61f0*/  LDCU.64 UR8, c[0x4][0x78] ;  /* 0x01000f00ff0877ac */ /* 0x000ea20008000a00 */
[----:B-1----:R-:W-:Y:S01]  /*6200*/  MOV R3, 0x0 ;  /* 0x0000000000037802 */ /* 0x002fe20000000f00 */
[----:B------:R-:W-:Y:S02]  /*6210*/  HFMA2 R12, -RZ, RZ, 0, 5.9604644775390625e-08 ;  /* 0x00000001ff0c7431 */ /* 0x000fe400000001ff */
[----:B------:R-:W-:Y:S02]  /*6220*/  IMAD.MOV.U32 R8, RZ, RZ, 0x192 ;  /* 0x00000192ff087424 */ /* 0x000fe400078e00ff */
[----:B------:R-:W-:Y:S01]  /*6230*/  IMAD.MOV.U32 R13, RZ, RZ, RZ ;  /* 0x000000ffff0d7224 */ /* 0x000fe200078e00ff */
[----:B------:R-:W1:Y:S01]  /*6240*/  LDCU.64 UR6, c[0x4][0x80] ;  /* 0x01001000ff0677ac */ /* 0x000e620008000a00 */
[----:B------:R-:W3:Y:S01]  /*6250*/  LDC.64 R2, c[0x4][R3] ;  /* 0x0100000003027b82 */ /* 0x000ee20000000a00 */
[----:B------:R-:W5:Y:S01]  /*6260*/  LDCU.64 UR4, c[0x4][0x18] ;  /* 0x01000300ff0477ac */ /* 0x000f620008000a00 */
[----:B--2---:R-:W-:Y:S01]  /*6270*/  MOV R5, UR9 ;  /* 0x0000000900057c02 */ /* 0x004fe20008000f00 */
[----:B------:R-:W-:Y:S01]  /*6280*/  IMAD.U32 R4, RZ, RZ, UR8 ;  /* 0x00000008ff047e24 */ /* 0x000fe2000f8e00ff */
[----:B-1----:R-:W-:Y:S01]  /*6290*/  MOV R7, UR7 ;  /* 0x0000000700077c02 */ /* 0x002fe20008000f00 */
[----:B------:R-:W-:Y:S01]  /*62a0*/  IMAD.U32 R6, RZ, RZ, UR6 ;  /* 0x00000006ff067e24 */ /* 0x000fe2000f8e00ff */
[----:B-----5:R-:W-:Y:S01]  /*62b0*/  MOV R11, UR5 ;  /* 0x00000005000b7c02 */ /* 0x020fe20008000f00 */
[----:B------:R-:W-:Y:S02]  /*62c0*/  IMAD.U32 R10, RZ, RZ, UR4 ;  /* 0x00000004ff0a7e24 */ /* 0x000fe4000f8e00ff */
[----:B------:R-:W-:Y:S07]  /*62d0*/  LEPC R20, `(.L_x_105) ;  /* 0x000000001014794e */ /* 0x000fee0000000000 */
[----:B---34-:R-:W-:Y:S05]  /*62e0*/  CALL.ABS.NOINC R2 ;  /* 0x0000000002007343 */ /* 0x018fea0003c00000 */
.L_x_105:
[----:B------:R-:W-:Y:S05]  /*62f0*/  WARPSYNC.ALL ;  /* 0x0000000000007948 */ /* 0x000fea0003800000 */
[----:B------:R-:W-:Y:S01]  /*6300*/  R2UR UR4, R39 ;  /* 0x00000000270472ca */ /* 0x000fe200000e0000 */
[----:B------:R-:W-:Y:S01]  /*6310*/  BSSY.RECONVERGENT B0, `(.L_x_106) ;  /* 0x00000a0000007945 */ /* 0x000fe20003800200 */
[C---:B------:R-:W-:Y:S02]  /*6320*/  SHF.L.U32 R2, R48.reuse, 0x10, RZ ;  /* 0x0000001030027819 */ /* 0x040fe400000006ff */
[C---:B-1----:R-:W-:Y:S02]  /*6330*/  PRMT R3, R48.reuse, 0x8880, RZ ;  /* 0x0000888030037816 */ /* 0x042fe400000000ff */
[----:B------:R-:W-:Y:S02]  /*6340*/  SHF.L.U32 R41, R48, 0x8, RZ ;  /* 0x0000000830297819 */ /* 0x000fe400000006ff */
[----:B------:R-:W-:Y:S02]  /*6350*/  SHF.L.U32 R42, R49, 0x10, RZ ;  /* 0x00000010312a7819 */ /* 0x000fe400000006ff */
[----:B------:R-:W-:Y:S02]  /*6360*/  IADD3 R60, PT, PT, R69, UR44, RZ ;  /* 0x0000002c453c7c10 */ /* 0x000fe4000fffe0ff */
[----:B------:R-:W-:Y:S01]  /*6370*/  SHF.R.S32.HI R42, RZ, 0x18, R42 ;  /* 0x00000018ff2a7819 */ /* 0x000fe2000001142a */
[----:B------:R-:W-:Y:S01]  /*6380*/  LDTM.16dp32bit_t0_t15.x32 R4, tmem[UR4] ;  /* 0x00000004000479ee */ /* 0x000fe20008a80000 */
[----:B------:R-:W1:Y:S01]  /*6390*/  LDTM.16dp32bit_t16_t31.x32 R4, tmem[UR4+0x20] ;  /* 0x00002004000479ee */ /* 0x000e620008aa0000 */
[----:B------:R-:W-:Y:S02]  /*63a0*/  SHF.L.U32 R55, R80, 0x4, RZ ;  /* 0x0000000450377819 */ /* 0x000fe400000006ff */
[----:B------:R-:W-:Y:S02]  /*63b0*/  ISETP.NE.AND P0, PT, R87, RZ, PT ;  /* 0x000000ff5700720c */ /* 0x000fe40003f05270 */
[----:B------:R-:W-:Y:S02]  /*63c0*/  IADD3 R89, PT, PT, R60, R55, RZ ;  /* 0x000000373c597210 */ /* 0x000fe40007ffe0ff */
[----:B------:R-:W-:Y:S01]  /*63d0*/  ISETP.NE.AND P6, PT, R61, RZ, PT ;  /* 0x000000ff3d00720c */ /* 0x000fe20003fc5270 */
[C---:B-1----:R-:W-:Y:S01]  /*63e0*/  IMAD R0, R38.reuse, R4, RZ ;  /* 0x0000000426007224 */ /* 0x042fe200078e02ff */
[----:B------:R-:W-:Y:S01]  /*63f0*/  SHF.R.S32.HI R4, RZ, 0x18, R2 ;  /* 0x00000018ff047819 */ /* 0x000fe20000011402 */
[C---:B------:R-:W-:Y:S01]  /*6400*/  IMAD R2, R38.reuse, R5, RZ ;  /* 0x0000000526027224 */ /* 0x040fe200078e02ff */
[----:B------:R-:W-:Y:S01]  /*6410*/  SHF.R.S32.HI R5, RZ, 0x18, R41 ;  /* 0x00000018ff057819 */ /* 0x000fe20000011429 */
[----:B------:R-:W-:Y:S01]  /*6420*/  IMAD R0, R3, R40, R0 ;  /* 0x0000002803007224 */ /* 0x000fe200078e0200 */
[----:B------:R-:W-:Y:S01]  /*6430*/  PRMT R41, R49, 0x8880, RZ ;  /* 0x0000888031297816 */ /* 0x000fe200000000ff */
[----:B------:R-:W-:Y:S02]  /*6440*/  IMAD R3, R38, R6, RZ ;  /* 0x0000000626037224 */ /* 0x000fe400078e02ff */
[-C--:B------:R-:W-:Y:S01]  /*6450*/  IMAD R2, R4, R40.reuse, R2 ;  /* 0x0000002804027224 */ /* 0x080fe200078e0202 */
[----:B------:R-:W-:Y:S01]  /*6460*/  SHF.R.S32.HI R4, RZ, 0x18, R48 ;  /* 0x00000018ff047819 */ /* 0x000fe20000011430 */
[----:B------:R-:W-:Y:S02]  /*6470*/  IMAD R7, R38, R7, RZ ;  /* 0x0000000726077224 */ /* 0x000fe400078e02ff */
[-C--:B------:R-:W-:Y:S02]  /*6480*/  IMAD R3, R5, R40.reuse, R3 ;  /* 0x0000002805037224 */ /* 0x080fe400078e0203 */
[----:B------:R-:W-:Y:S02]  /*6490*/  IMAD R7, R4, R40, R7 ;  /* 0x0000002804077224 */ /* 0x000fe400078e0207 */
[C---:B------:R-:W-:Y:S02]  /*64a0*/  IMAD R6, R38.reuse, R11, RZ ;  /* 0x0000000b26067224 */ /* 0x040fe400078e02ff */
[C---:B------:R-:W-:Y:S01]  /*64b0*/  IMAD R11, R38.reuse, R16, RZ ;  /* 0x00000010260b7224 */ /* 0x040fe200078e02ff */
[----:B------:R-:W-:Y:S01]  /*64c0*/  I2IP.S8.S32.SAT R56, R7, R3, RZ ;  /* 0x0000000307387239 */ /* 0x000fe200000014ff */
[C---:B------:R-:W-:Y:S02]  /*64d0*/  IMAD R16, R38.reuse, R21, RZ ;  /* 0x0000001526107224 */ /* 0x040fe400078e02ff */
[----:B------:R-:W-:Y:S01]  /*64e0*/  IMAD R21, R38, R26, RZ ;  /* 0x0000001a26157224 */ /* 0x000fe200078e02ff */
[----:B------:R-:W-:Y:S01]  /*64f0*/  I2IP.S8.S32.SAT R56, R2, R0, R56 ;  /* 0x0000000002387239 */ /* 0x000fe20000001438 */
[C---:B------:R-:W-:Y:S01]  /*6500*/  IMAD R26, R38.reuse, R31, RZ ;  /* 0x0000001f261a7224 */ /* 0x040fe200078e02ff */
[----:B------:R-:W-:Y:S01]  /*6510*/  SHF.R.S32.HI R2, RZ, 0x18, R49 ;  /* 0x00000018ff027819 */ /* 0x000fe20000011431 */
[C---:B------:R-:W-:Y:S02]  /*6520*/  IMAD R3, R38.reuse, R8, RZ ;  /* 0x0000000826037224 */ /* 0x040fe400078e02ff */
[----:B------:R-:W-:Y:S02]  /*6530*/  IMAD.SHL.U32 R31, R49, 0x100, RZ ;  /* 0x00000100311f7824 */ /* 0x000fe400078e00ff */
[C---:B------:R-:W-:Y:S02]  /*6540*/  IMAD R8, R38.reuse, R13, RZ ;  /* 0x0000000d26087224 */ /* 0x040fe400078e02ff */
[C---:B------:R-:W-:Y:S01]  /*6550*/  IMAD R13, R38.reuse, R18, RZ ;  /* 0x00000012260d7224 */ /* 0x040fe200078e02ff */
[----:B------:R-:W-:Y:S01]  /*6560*/  SHF.R.S32.HI R0, RZ, 0x18, R31 ;  /* 0x00000018ff007819 */ /* 0x000fe2000001141f */
[----:B------:R-:W-:Y:S01]  /*6570*/  IMAD R18, R38, R23, RZ ;  /* 0x0000001726127224 */ /* 0x000fe200078e02ff */
[----:B------:R-:W-:Y:S01]  /*6580*/  SHF.L.U32 R31, R50, 0x10, RZ ;  /* 0x00000010321f7819 */ /* 0x000fe200000006ff */
[C---:B------:R-:W-:Y:S02]  /*6590*/  IMAD R4, R38.reuse, R9, RZ ;  /* 0x0000000926047224 */ /* 0x040fe400078e02ff */
[C---:B------:R-:W-:Y:S01]  /*65a0*/  IMAD R23, R38.reuse, R28, RZ ;  /* 0x0000001c26177224 */ /* 0x040fe200078e02ff */
[----:B------:R-:W-:Y:S01]  /*65b0*/  SHF.R.S32.HI R31, RZ, 0x18, R31 ;  /* 0x00000018ff1f7819 */ /* 0x000fe2000001141f */
[C---:B------:R-:W-:Y:S02]  /*65c0*/  IMAD R7, R38.reuse, R12, RZ ;  /* 0x0000000c26077224 */ /* 0x040fe400078e02ff */
[----:B------:R-:W-:Y:S01]  /*65d0*/  IMAD R28, R38, R33, RZ ;  /* 0x00000021261c7224 */ /* 0x000fe200078e02ff */
[----:B------:R-:W-:Y:S01]  /*65e0*/  PRMT R33, R50, 0x8880, RZ ;  /* 0x0000888032217816 */ /* 0x000fe200000000ff */
[----:B------:R-:W-:Y:S02]  /*65f0*/  IMAD R3, R41, R40, R3 ;  /* 0x0000002829037224 */ /* 0x000fe400078e0203 */
[C---:B------:R-:W-:Y:S02]  /*6600*/  IMAD R12, R38.reuse, R17, RZ ;  /* 0x00000011260c7224 */ /* 0x040fe400078e02ff */
[C---:B------:R-:W-:Y:S02]  /*6610*/  IMAD R5, R38.reuse, R10, RZ ;  /* 0x0000000a26057224 */ /* 0x040fe400078e02ff */
[----:B------:R-:W-:Y:S02]  /*6620*/  IMAD R17, R38, R22, RZ ;  /* 0x0000001626117224 */ /* 0x000fe400078e02ff */
[----:B------:R-:W-:Y:S02]  /*6630*/  IMAD R4, R42, R40, R4 ;  /* 0x000000282a047224 */ /* 0x000fe400078e0204 */
[C---:B------:R-:W-:Y:S02]  /*6640*/  IMAD R22, R38.reuse, R27, RZ ;  /* 0x0000001b26167224 */ /* 0x040fe400078e02ff */
[----:B------:R-:W-:Y:S01]  /*6650*/  IMAD R27, R38, R32, RZ ;  /* 0x00000020261b7224 */ /* 0x000fe200078e02ff */
[----:B------:R-:W-:Y:S01]  /*6660*/  SHF.L.U32 R32, R50, 0x8, RZ ;  /* 0x0000000832207819 */ /* 0x000fe200000006ff */
[-C--:B------:R-:W-:Y:S02]  /*6670*/  IMAD R5, R0, R40.reuse, R5 ;  /* 0x0000002800057224 */ /* 0x080fe400078e0205 */
[----:B------:R-:W-:Y:S01]  /*6680*/  IMAD.MOV.U32 R0, RZ, RZ, R33 ;  /* 0x000000ffff007224 */ /* 0x000fe200078e0021 */
[----:B------:R-:W-:Y:S01]  /*6690*/  SHF.R.S32.HI R32, RZ, 0x18, R32 ;  /* 0x00000018ff207819 */ /* 0x000fe20000011420 */
[-C--:B------:R-:W-:Y:S01]  /*66a0*/  IMAD R6, R2, R40.reuse, R6 ;  /* 0x0000002802067224 */ /* 0x080fe200078e0206 */
[----:B------:R-:W-:Y:S01]  /*66b0*/  SHF.R.S32.HI R2, RZ, 0x18, R50 ;  /* 0x00000018ff027819 */ /* 0x000fe20000011432 */
[----:B------:R-:W-:Y:S01]  /*66c0*/  IMAD R7, R0, R40, R7 ;  /* 0x0000002800077224 */ /* 0x000fe200078e0207 */
[----:B------:R-:W-:Y:S01]  /*66d0*/  PRMT R0, R51, 0x8880, RZ ;  /* 0x0000888033007816 */ /* 0x000fe200000000ff */
[----:B------:R-:W-:Y:S01]  /*66e0*/  IMAD R9, R38, R14, RZ ;  /* 0x0000000e26097224 */ /* 0x000fe200078e02ff */
[----:B------:R-:W-:Y:S01]  /*66f0*/  I2IP.S8.S32.SAT R6, R6, R5, RZ ;  /* 0x0000000506067239 */ /* 0x000fe200000014ff */
[-C--:B------:R-:W-:Y:S01]  /*6700*/  IMAD R8, R31, R40.reuse, R8 ;  /* 0x000000281f087224 */ /* 0x080fe200078e0208 */
[C---:B------:R-:W-:Y:S01]  /*6710*/  SHF.L.U32 R31, R51.reuse, 0x8, RZ ;  /* 0x00000008331f7819 */ /* 0x040fe200000006ff */
[----:B------:R-:W-:Y:S01]  /*6720*/  IMAD R10, R38, R15, RZ ;  /* 0x0000000f260a7224 */ /* 0x000fe200078e02ff */
[----:B------:R-:W-:Y:S01]  /*6730*/  I2IP.S8.S32.SAT R57, R4, R3, R6 ;  /* 0x0000000304397239 */ /* 0x000fe20000001406 */
[-C--:B------:R-:W-:Y:S01]  /*6740*/  IMAD R9, R32, R40.reuse, R9 ;  /* 0x0000002820097224 */ /* 0x080fe200078e0209 */
[----:B------:R-:W-:Y:S01]  /*6750*/  SHF.R.S32.HI R5, RZ, 0x18, R31 ;  /* 0x00000018ff057819 */ /* 0x000fe2000001141f */
[-C--:B------:R-:W-:Y:S01]  /*6760*/  IMAD R10, R2, R40.reuse, R10 ;  /* 0x00000028020a7224 */ /* 0x080fe200078e020a */
[----:B------:R-:W-:Y:S01]  /*6770*/  SHF.L.U32 R2, R51, 0x10, RZ ;  /* 0x0000001033027819 */ /* 0x000fe200000006ff */
[----:B------:R-:W-:Y:S01]  /*6780*/  IMAD R11, R0, R40, R11 ;  /* 0x00000028000b7224 */ /* 0x000fe200078e020b */
[----:B------:R-:W-:Y:S01]  /*6790*/  SHF.R.S32.HI R0, RZ, 0x18, R51 ;  /* 0x00000018ff007819 */ /* 0x000fe20000011433 */
[C---:B------:R-:W-:Y:S01]  /*67a0*/  IMAD R15, R38.reuse, R20, RZ ;  /* 0x00000014260f7224 */ /* 0x040fe200078e02ff */
[----:B------:R-:W-:Y:S01]  /*67b0*/  SHF.R.S32.HI R2, RZ, 0x18, R2 ;  /* 0x00000018ff027819 */ /* 0x000fe20000011402 */
[C---:B------:R-:W-:Y:S01]  /*67c0*/  IMAD R14, R38.reuse, R19, RZ ;  /* 0x00000013260e7224 */ /* 0x040fe200078e02ff */
[C---:B----4-:R-:W-:Y:S01]  /*67d0*/  SHF.L.U32 R4, R45.reuse, 0x10, RZ ;  /* 0x000000102d047819 */ /* 0x050fe200000006ff */
[----:B------:R-:W-:Y:S01]  /*67e0*/  IMAD R19, R38, R24, RZ ;  /* 0x0000001826137224 */ /* 0x000fe200078e02ff */
[----:B------:R-:W-:Y:S01]  /*67f0*/  PRMT R3, R45, 0x8880, RZ ;  /* 0x000088802d037816 */ /* 0x000fe200000000ff */
[-C--:B------:R-:W-:Y:S01]  /*6800*/  IMAD R12, R2, R40.reuse, R12 ;  /* 0x00000028020c7224 */ /* 0x080fe200078e020c */
[----:B------:R-:W-:Y:S01]  /*6810*/  PRMT R2, R44, 0x8880, RZ ;  /* 0x000088802c027816 */ /* 0x000fe200000000ff */
[-C--:B------:R-:W-:Y:S01]  /*6820*/  IMAD R13, R5, R40.reuse, R13 ;  /* 0x00000028050d7224 */ /* 0x080fe200078e020d */
[----:B------:R-:W-:Y:S01]  /*6830*/  SHF.R.S32.HI R4, RZ, 0x18, R4 ;  /* 0x00000018ff047819 */ /* 0x000fe20000011404 */
[----:B------:R-:W-:Y:S01]  /*6840*/  IMAD R14, R0, R40, R14 ;  /* 0x00000028000e7224 */ /* 0x000fe200078e020e */
[----:B------:R-:W-:Y:S01]  /*6850*/  MOV R0, R2 ;  /* 0x0000000200007202 */ /* 0x000fe20000000f00 */
[----:B------:R-:W-:Y:S01]  /*6860*/  IMAD.U32 R5, R44, 0x10000, RZ ;  /* 0x000100002c057824 */ /* 0x000fe200078e00ff */
[----:B------:R-:W-:Y:S01]  /*6870*/  I2IP.S8.S32.SAT R9, R10, R9, RZ ;  /* 0x000000090a097239 */ /* 0x000fe200000014ff */
[----:B------:R-:W-:Y:S01]  /*6880*/  IMAD R20, R38, R25, RZ ;  /* 0x0000001926147224 */ /* 0x000fe200078e02ff */
[----:B------:R-:W-:Y:S01]  /*6890*/  I2IP.S8.S32.SAT R13, R14, R13, RZ ;  /* 0x0000000d0e0d7239 */ /* 0x000fe200000014ff */
[----:B------:R-:W-:Y:S01]  /*68a0*/  IMAD R15, R0, R40, R15 ;  /* 0x00000028000f7224 */ /* 0x000fe200078e020f */
[----:B------:R-:W-:Y:S01]  /*68b0*/  SHF.R.S32.HI R2, RZ, 0x18, R5 ;  /* 0x00000018ff027819 */ /* 0x000fe20000011405 */
[----:B------:R-:W-:Y:S01]  /*68c0*/  IMAD R24, R38, R29, RZ ;  /* 0x0000001d26187224 */ /* 0x000fe200078e02ff */
[----:B------:R-:W-:Y:S01]  /*68d0*/  SHF.L.U32 R0, R44, 0x8, RZ ;  /* 0x000000082c007819 */ /* 0x000fe200000006ff */
[----:B------:R-:W-:Y:S01]  /*68e0*/  IMAD R25, R38, R30, RZ ;  /* 0x0000001e26197224 */ /* 0x000fe200078e02ff */
[----:B------:R-:W-:Y:S01]  /*68f0*/  I2IP.S8.S32.SAT R58, R8, R7, R9 ;  /* 0x00000007083a7239 */ /* 0x000fe20000001409 */
[----:B------:R-:W-:Y:S01]  /*6900*/  IMAD R16, R2, R40, R16 ;  /* 0x0000002802107224 */ /* 0x000fe200078e0210 */
[----:B------:R-:W-:Y:S01]  /*6910*/  SHF.R.S32.HI R0, RZ, 0x18, R0 ;  /* 0x00000018ff007819 */ /* 0x000fe20000011400 */
[----:B------:R-:W-:Y:S01]  /*6920*/  IMAD R29, R38, R34, RZ ;  /* 0x00000022261d7224 */ /* 0x000fe200078e02ff */
[----:B------:R-:W-:Y:S01]  /*6930*/  SHF.R.S32.HI R2, RZ, 0x18, R44 ;  /* 0x00000018ff027819 */ /* 0x000fe2000001142c */
[----:B------:R-:W-:Y:S01]  /*6940*/  IMAD.SHL.U32 R5, R45, 0x100, RZ ;  /* 0x000001002d057824 */ /* 0x000fe200078e00ff */
[----:B------:R-:W-:Y:S01]  /*6950*/  I2IP.S8.S32.SAT R59, R12, R11, R13 ;  /* 0x0000000b0c3b7239 */ /* 0x000fe2000000140d */
[-C--:B------:R-:W-:Y:S02]  /*6960*/  IMAD R17, R0, R40.reuse, R17 ;  /* 0x0000002800117224 */ /* 0x080fe400078e0211 */
[-C--:B------:R-:W-:Y:S01]  /*6970*/  IMAD R18, R2, R40.reuse, R18 ;  /* 0x0000002802127224 */ /* 0x080fe200078e0212 */
[----:B------:R-:W-:Y:S01]  /*6980*/  SHF.R.S32.HI R0, RZ, 0x18, R5 ;  /* 0x00000018ff007819 */ /* 0x000fe20000011405 */
[-C--:B------:R-:W-:Y:S01]  /*6990*/  IMAD R19, R3, R40.reuse, R19 ;  /* 0x0000002803137224 */ /* 0x080fe200078e0213 */
[----:B------:R-:W-:Y:S01]  /*69a0*/  SHF.R.S32.HI R2, RZ, 0x18, R45 ;  /* 0x00000018ff027819 */ /* 0x000fe2000001142d */
[-C--:B------:R-:W-:Y:S01]  /*69b0*/  IMAD R20, R4, R40.reuse, R20 ;  /* 0x0000002804147224 */ /* 0x080fe200078e0214 */
[----:B------:R-:W-:Y:S01]  /*69c0*/  SHF.L.U32 R4, R46, 0x10, RZ ;  /* 0x000000102e047819 */ /* 0x000fe200000006ff */
[-C--:B------:R-:W-:Y:S01]  /*69d0*/  IMAD R21, R0, R40.reuse, R21 ;  /* 0x0000002800157224 */ /* 0x080fe200078e0215 */
[C---:B------:R-:W-:Y:S01]  /*69e0*/  PRMT R0, R46.reuse, 0x8880, RZ ;  /* 0x000088802e007816 */ /* 0x040fe200000000ff */
[----:B------:R1:W-:Y:S01]  /*69f0*/  STS.128 [R69+UR44+0x4200], R56 ;  /* 0x0042003845007988 */ /* 0x0003e20008000c2c */
[----:B------:R-:W-:Y:S01]  /*6a00*/  SHF.L.U32 R3, R46, 0x8, RZ ;  /* 0x000000082e037819 */ /* 0x000fe200000006ff */
[-C--:B------:R-:W-:Y:S01]  /*6a10*/  IMAD R22, R2, R40.reuse, R22 ;  /* 0x0000002802167224 */ /* 0x080fe200078e0216 */
[----:B------:R-:W-:Y:S01]  /*6a20*/  SHF.R.S32.HI R2, RZ, 0x18, R4 ;  /* 0x00000018ff027819 */ /* 0x000fe20000011404 */
[-C--:B------:R-:W-:Y:S01]  /*6a30*/  IMAD R23, R0, R40.reuse, R23 ;  /* 0x0000002800177224 */ /* 0x080fe200078e0217 */
[----:B------:R-:W-:Y:S01]  /*6a40*/  SHF.R.S32.HI R3, RZ, 0x18, R3 ;  /* 0x00000018ff037819 */ /* 0x000fe20000011403 */
[----:B------:R-:W-:Y:S01]  /*6a50*/  IMAD R30, R38, R35, RZ ;  /* 0x00000023261e7224 */ /* 0x000fe200078e02ff */
[----:B------:R-:W-:Y:S01]  /*6a60*/  SHF.R.S32.HI R0, RZ, 0x18, R46 ;  /* 0x00000018ff007819 */ /* 0x000fe2000001142e */
[-C--:B------:R-:W-:Y:S01]  /*6a70*/  IMAD R24, R2, R40.reuse, R24 ;  /* 0x0000002802187224 */ /* 0x080fe200078e0218 */
[----:B------:R-:W-:Y:S01]  /*6a80*/  PRMT R2, R47, 0x8880, RZ ;  /* 0x000088802f027816 */ /* 0x000fe200000000ff */
[-C--:B------:R-:W-:Y:S01]  /*6a90*/  IMAD R25, R3, R40.reuse, R25 ;  /* 0x0000002803197224 */ /* 0x080fe200078e0219 */
[C---:B------:R-:W-:Y:S01]  /*6aa0*/  SHF.L.U32 R3, R47.reuse, 0x10, RZ ;  /* 0x000000102f037819 */ /* 0x040fe200000006ff */
[----:B------:R-:W-:Y:S01]  /*6ab0*/  IMAD.SHL.U32 R4, R47, 0x100, RZ ;  /* 0x000001002f047824 */ /* 0x000fe200078e00ff */
[----:B------:R-:W-:Y:S01]  /*6ac0*/  SHF.R.S32.HI R5, RZ, 0x18, R47 ;  /* 0x00000018ff057819 */ /* 0x000fe2000001142f */
[-C--:B------:R-:W-:Y:S01]  /*6ad0*/  IMAD R26, R0, R40.reuse, R26 ;  /* 0x00000028001a7224 */ /* 0x080fe200078e021a */
[----:B------:R-:W-:Y:S01]  /*6ae0*/  SHF.R.S32.HI R3, RZ, 0x18, R3 ;  /* 0x00000018ff037819 */ /* 0x000fe20000011403 */
[-C--:B------:R-:W-:Y:S01]  /*6af0*/  IMAD R27, R2, R40.reuse, R27 ;  /* 0x00000028021b7224 */ /* 0x080fe200078e021b */
[----:B------:R-:W-:Y:S02]  /*6b00*/  SHF.R.S32.HI R4, RZ, 0x18, R4 ;  /* 0x00000018ff047819 */ /* 0x000fe40000011404 */
[----:B------:R-:W-:Y:S01]  /*6b10*/  I2IP.S8.S32.SAT R17, R18, R17, RZ ;  /* 0x0000001112117239 */ /* 0x000fe200000014ff */
[-C--:B------:R-:W-:Y:S01]  /*6b20*/  IMAD R28, R3, R40.reuse, R28 ;  /* 0x00000028031c7224 */ /* 0x080fe200078e021c */
[----:B------:R-:W-:Y:S01]  /*6b30*/  I2IP.S8.S32.SAT R21, R22, R21, RZ ;  /* 0x0000001516157239 */ /* 0x000fe200000014ff */
[-C--:B------:R-:W-:Y:S01]  /*6b40*/  IMAD R29, R4, R40.reuse, R29 ;  /* 0x00000028041d7224 */ /* 0x080fe200078e021d */
[----:B------:R-:W-:Y:S01]  /*6b50*/  I2IP.S8.S32.SAT R16, R16, R15, R17 ;  /* 0x0000000f10107239 */ /* 0x000fe20000001411 */
[----:B------:R-:W-:Y:S01]  /*6b60*/  IMAD R30, R5, R40, R30 ;  /* 0x00000028051e7224 */ /* 0x000fe200078e021e */
[----:B------:R-:W-:Y:S02]  /*6b70*/  I2IP.S8.S32.SAT R17, R20, R19, R21 ;  /* 0x0000001314117239 */ /* 0x000fe40000001415 */
[----:B------:R-:W-:Y:S02]  /*6b80*/  I2IP.S8.S32.SAT R18, R26, R25, RZ ;  /* 0x000000191a127239 */ /* 0x000fe400000014ff */
[----:B------:R-:W-:Y:S02]  /*6b90*/  I2IP.S8.S32.SAT R19, R30, R29, RZ ;  /* 0x0000001d1e137239 */ /* 0x000fe400000014ff */
[----:B------:R-:W-:Y:S02]  /*6ba0*/  I2IP.S8.S32.SAT R18, R24, R23, R18 ;  /* 0x0000001718127239 */ /* 0x000fe40000001412 */
[----:B------:R-:W-:Y:S02]  /*6bb0*/  I2IP.S8.S32.SAT R19, R28, R27, R19 ;  /* 0x0000001b1c137239 */ /* 0x000fe40000001413 */
[----:B------:R-:W-:Y:S02]  /*6bc0*/  LEA R0, R82, UR44, 0x3 ;  /* 0x0000002c52007c11 */ /* 0x000fe4000f8e18ff */
[----:B------:R-:W-:Y:S01]  /*6bd0*/  @P6 SHF.L.U32 R2, R81, 0x1f, RZ ;  /* 0x0000001f51026819 */ /* 0x000fe200000006ff */
[----:B------:R1:W-:Y:S01]  /*6be0*/  STS.128 [R89+0x4210], R16 ;  /* 0x0042101059007388 */ /* 0x0003e20000000c00 */
[----:B------:R-:W-:Y:S01]  /*6bf0*/  @!PT LDS RZ, [RZ] ;  /* 0x00000000fffff984 */ /* 0x000fe20000000800 */
[----:B------:R-:W-:Y:S01]  /*6c00*/  @!PT LDS RZ, [RZ] ;  /* 0x00000000fffff984 */ /* 0x000fe20000000800 */
[----:B------:R-:W-:Y:S01]  /*6c10*/  @!PT LDS RZ, [RZ] ;  /* 0x00000000fffff984 */ /* 0x000fe20000000800 */
[----:B------:R-:W-:Y:S01]  /*6c20*/  @!PT LDS RZ, [RZ] ;  /* 0x00000000fffff984 */ /* 0x000fe20000000800 */
[----:B------:R2:W-:Y:S07]  /*6c30*/  MEMBAR.ALL.CTA ;  /* 0x0000000000007992 */ /* 0x0005ee0000008000 */
[----:B--2---:R-:W2:Y:S02]  /*6c40*/  FENCE.VIEW.ASYNC.S ;  /* 0x00000000000073c6 */ /* 0x004ea40000000000 */
[----:B--2---:R-:W-:Y:S06]  /*6c50*/  BAR.SYNC.DEFER_BLOCKING 0x1, 0x80 ;  /* 0x0042000000007b1d */ /* 0x004fec0000010000 */
[----:B------:R-:W-:Y:S05]  /*6c60*/  @P0 BRA `(.L_x_107) ;  /* 0x0000000000280947 */ /* 0x000fea0003800000 */
[----:B------:R-:W-:Y:S01]  /*6c70*/  UIADD3 UR4, UPT, UPT, UR44, 0x4200, URZ ;  /* 0x000042002c047890 */ /* 0x000fe2000fffe0ff */
[----:B------:R-:W-:Y:S05]  /*6c80*/  UMOV UR51, UR36 ;  /* 0x0000002400337c82 */ /* 0x000fea0008000000 */
[----:B------:R-:W-:Y:S01]  /*6c90*/  MOV R86, UR4 ;  /* 0x0000000400567c02 */ /* 0x000fe20008000f00 */
[----:B------:R-:W-:Y:S03]  /*6ca0*/  UIADD3 UR4, UP0, UPT, UR62, 0x680, URZ ;  /* 0x000006803e047890 */ /* 0x000fe6000ff1e0ff */
[----:B------:R-:W-:Y:S01]  /*6cb0*/  R2UR UR48, R86 ;  /* 0x00000000563072ca */ /* 0x000fe200000e0000 */
[----:B------:R-:W-:Y:S11]  /*6cc0*/  UIADD3.X UR5, UPT, UPT, URZ, UR63, URZ, UP0, !UPT ;  /* 0x0000003fff057290 */ /* 0x000ff600087fe4ff */
[----:B------:R-:W-:Y:S01]  /*6cd0*/  @!UPT UIADD3 URZ, UPT, UPT, URZ, URZ, URZ ;  /* 0x000000fffffff290 */ /* 0x000fe2000fffe0ff */
[----:B------:R2:W-:Y:S01]  /*6ce0*/  UTMASTG.3D [UR48], [UR4] ;  /* 0x00000030040073b5 */ /* 0x0005e20008010000 */
[----:B------:R0:W-:Y:S01]  /*6cf0*/  UTMACMDFLUSH ;  /* 0x00000000000079b7 */ /* 0x0001e20000000000 */
[----:B--2---:R-:W-:Y:S04]  /*6d00*/  DEPBAR.LE SB0, 0x1 ;  /* 0x000080400000791a */ /* 0x004fe80000000000 */
.L_x_107:
[----:B------:R-:W-:Y:S05]  /*6d10*/  BSYNC.RECONVERGENT B0 ;  /* 0x0000000000007941 */ /* 0x000fea0003800200 */
.L_x_106:
[----:B------:R-:W-:Y:S06]  /*6d20*/  BAR.SYNC.DEFER_BLOCKING 0x1, 0x80 ;  /* 0x0042000000007b1d */ /* 0x000fec0000010000 */
[----:B------:R-:W2:Y:S01]  /*6d30*/  @P6 SYNCS.PHASECHK.TRANS64.TRYWAIT P0, [R0+URZ+0x50], R2 ;  /* 0x00005002000065a7 */ /* 0x000ea200080011ff */
[----:B------:R-:W-:Y:S01]  /*6d40*/  BSSY B1, `(.L_x_108) ;  /* 0x000001f000017945 */ /* 0x000fe20003800000 */
[----:B--2---:R-:W-:Y:S03]  /*6d50*/  @P6 SEL R53, RZ, 0x1, !P0 ;  /* 0x00000001ff356807 */ /* 0x004fe60004000000 */
[----:B------:R-:W-:Y:S05]  /*6d60*/  @!P6 BRA `(.L_x_109) ;  /* 0x000000000070e947 */ /* 0x000fea0003800000 */
[----:B------:R-:W-:Y:S01]  /*6d70*/  ISETP.NE.AND P1, PT, R54, RZ, PT ;  /* 0x000000ff3600720c */ /* 0x000fe20003f25270 */
[----:B------:R-:W-:Y:S01]  /*6d80*/  BSSY B0, `(.L_x_110) ;  /* 0x0000008000007945 */ /* 0x000fe20003800000 */
[----:B------:R-:W-:Y:S11]  /*6d90*/  ISETP.NE.AND P0, PT, R53, RZ, PT ;  /* 0x000000ff3500720c */ /* 0x000ff60003f05270 */
[----:B------:R-:W-:Y:S04]  /*6da0*/  @P1 IMAD R4, R82, 0x1000, R60 ;  /* 0x0000100052041824 */ /* 0x000fe800078e023c */
[----:B------:R-:W-:Y:S01]  /*6db0*/  @P1 IMAD.IADD R3, R55, 0x1, R4 ;  /* 0x0000000137031824 */ /* 0x000fe200078e0204 */
[----:B------:R-:W-:Y:S06]  /*6dc0*/  @P0 BRA `(.L_x_111) ;  /* 0x00000000000c0947 */ /* 0x000fec0003800000 */
[----:B------:R-:W-:Y:S04]  /*6dd0*/  SHF.L.U32 R2, R81, 0x1f, RZ ;  /* 0x0000001f51027819 */ /* 0x000fe800000006ff */
[----:B------:R-:W2:Y:S02]  /*6de0*/  SYNCS.PHASECHK.TRANS64.TRYWAIT P0, [R0+URZ+0x50], R2 ;  /* 0x00005002000075a7 */ /* 0x000ea400080011ff */
[----:B--2---:R-:W-:Y:S05]  /*6df0*/  @!P0 BRA `(.L_x_112) ;  /* 0x0000003000f88947 */ /* 0x004fea0003800000 */
.L_x_111:
[----:B------:R-:W-:Y:S05]  /*6e00*/  BSYNC B0 ;  /* 0x0000000000007941 */ /* 0x000fea0003800000 */
.L_x_110:
[----:B------:R-:W-:Y:S01]  /*6e10*/  ISETP.NE.AND P0, PT, R54, RZ, PT ;  /* 0x000000ff3600720c */ /* 0x000fe20003f05270 */
[----:B--2---:R-:W-:Y:S02]  /*6e20*/  VIADD R2, R0, 0x70 ;  /* 0x0000007000027836 */ /* 0x004fe40000000000 */
[----:B------:R-:W-:Y:S02]  /*6e30*/  IMAD.U32 R0, RZ, RZ, UR45 ;  /* 0x0000002dff007e24 */ /* 0x000fe4000f8e00ff */
[----:B------:R-:W-:Y:S03]  /*6e40*/  VIADD R82, R82, 0x1 ;  /* 0x0000000152527836 */ /* 0x000fe60000000000 */
[----:B------:R-:W-:Y:S05]  /*6e50*/  PRMT R0, R0, 0x654, R2 ;  /* 0x0000065400007816 */ /* 0x000fea0000000002 */
[----:B------:R2:W3:Y:S04]  /*6e60*/  @P0 LDS.128 R48, [R4+0x200] ;  /* 0x0002000004300984 */ /* 0x0004e80000000c00 */
        /* <DEDUP_REMOVED lines=11> */
[----:B--23--:R-:W-:Y:S02]  /*6f20*/  LOP3.LUT R81, R81, R0, RZ, 0x3c, !PT ;  /* 0x0000000051517212 */ /* 0x00cfe400078e3cff */
.L_x_109:
[----:B------:R-:W-:Y:S05]  /*6f30*/  BSYNC B1 ;  /* 0x0000000000017941 */ /* 0x000fea0003800000 */
.L_x_108:
[----:B------:R-:W-:Y:S05]  /*6f40*/  VIADD R0, R39, 0x40 ;  /* 0x0000004027007836 */ /* 0x000fea0000000000 */
[----:B------:R-:W-:Y:S04]  /*6f50*/  SHF.R.U32.HI R0, RZ, 0x15, R0 ;  /* 0x00000015ff007819 */ /* 0x000fe80000011600 */
[----:B------:R-:W-:Y:S11]  /*6f60*/  LOP3.LUT P0, RZ, R0, 0x3, R75, 0x48, !PT ;  /* 0x0000000300ff7812 */ /* 0x000ff6000780484b */
[----:B------:R-:W-:Y:S02]  /*6f70*/  @!UPT UIADD3 URZ, UPT, UPT, URZ, URZ, URZ ;  /* 0x000000fffffff290 */ /* 0x000fe4000fffe0ff */
[----:B------:R-:W-:Y:S05]  /*6f80*/  @!P0 BRA `(.L_x_113) ;  /* 0x0000000000408947 */ /* 0x000fea0003800000 */
[----:B------:R-:W2:Y:S01]  /*6f90*/  LDCU.64 UR8, c[0x4][0x78] ;  /* 0x01000f00ff0877ac */ /* 0x000ea20008000a00 */
[----:B------:R-:W-:Y:S01]  /*6fa0*/  MOV R3, 0x0 ;  /* 0x0000000000037802 */ /* 0x000fe20000000f00 */
[----:B------:R-:W-:Y:S02]  /*6fb0*/  HFMA2 R12, -RZ, RZ, 0, 5.9604644775390625e-08 ;  /* 0x00000001ff0c7431 */ /* 0x000fe400000001ff */
[----:B------:R-:W-:Y:S02]  /*6fc0*/  IMAD.MOV.U32 R8, RZ, RZ, 0x192 ;  /* 0x00000192ff087424 */ /* 0x000fe400078e00ff */
[----:B------:R-:W-:Y:S01]  /*6fd0*/  IMAD.MOV.U32 R13, RZ, RZ, RZ ;  /* 0x000000ffff0d7224 */ /* 0x000fe200078e00ff */
[----:B------:R-:W3:Y:S01]  /*6fe0*/  LDCU.64 UR6, c[0x4][0x80] ;  /* 0x01001000ff0677ac */ /* 0x000ee20008000a00 */
[----:B------:R-:W1:Y:S01]  /*6ff0*/  LDC.64 R2, c[0x4][R3] ;  /* 0x0100000003027b82 */ /* 0x000e620000000a00 */
[----:B------:R-:W5:Y:S01]  /*7000*/  LDCU.64 UR4, c[0x4][0x18] ;  /* 0x01000300ff0477ac */ /* 0x000f620008000a00 */
[----:B--2---:R-:W-:Y:S01]  /*7010*/  MOV R5, UR9 ;  /* 0x0000000900057c02 */ /* 0x004fe20008000f00 */
[----:B------:R-:W-:Y:S01]  /*7020*/  IMAD.U32 R4, RZ, RZ, UR8 ;  /* 0x00000008ff047e24 */ /* 0x000fe2000f8e00ff */
[----:B---3--:R-:W-:Y:S01]  /*7030*/  MOV R7, UR7 ;  /* 0x0000000700077c02 */ /* 0x008fe20008000f00 */
[----:B------:R-:W-:Y:S01]  /*7040*/  IMAD.U32 R6, RZ, RZ, UR6 ;  /* 0x00000006ff067e24 */ /* 0x000fe2000f8e00ff */
[----:B-----5:R-:W-:Y:S01]  /*7050*/  MOV R11, UR5 ;  /* 0x00000005000b7c02 */ /* 0x020fe20008000f00 */
[----:B------:R-:W-:Y:S02]  /*7060*/  IMAD.U32 R10, RZ, RZ, UR4 ;  /* 0x00000004ff0a7e24 */ /* 0x000fe4000f8e00ff */
[----:B------:R-:W-:Y:S07]  /*7070*/  LEPC R20, `(.L_x_113) ;  /* 0x000000001014794e */ /* 0x000fee0000000000 */
[----:B-1--4-:R-:W-:Y:S05]  /*7080*/  CALL.ABS.NOINC R2 ;  /* 0x0000000002007343 */ /* 0x012fea0003c00000 */
.L_x_113:
[C---:B------:R-:W-:Y:S01]  /*7090*/  SHF.L.U32 R2, R48.reuse, 0x10, RZ ;  /* 0x0000001030027819 */ /* 0x040fe200000006ff */
[----:B------:R-:W-:Y:S05]  /*70a0*/  WARPSYNC.ALL ;  /* 0x0000000000007948 */ /* 0x000fea0003800000 */
[----:B------:R-:W-:Y:S01]  /*70b0*/  R2UR UR4, R39 ;  /* 0x00000000270472ca */ /* 0x000fe200000e0000 */
[----:B------:R-:W-:Y:S01]  /*70c0*/  BSSY.RECONVERGENT B0, `(.L_x_114) ;  /* 0x0000099000007945 */ /* 0x000fe20003800200 */
[C---:B------:R-:W-:Y:S02]  /*70d0*/  PRMT R3, R48.reuse, 0x8880, RZ ;  /* 0x0000888030037816 */ /* 0x040fe400000000ff */
[----:B------:R-:W-:Y:S02]  /*70e0*/  SHF.L.U32 R41, R48, 0x8, RZ ;  /* 0x0000000830297819 */ /* 0x000fe400000006ff */
[C---:B------:R-:W-:Y:S02]  /*70f0*/  SHF.L.U32 R42, R49.reuse, 0x10, RZ ;  /* 0x00000010312a7819 */ /* 0x040fe400000006ff */
[----:B------:R-:W-:Y:S02]  /*7100*/  SHF.L.U32 R43, R49, 0x8, RZ ;  /* 0x00000008312b7819 */ /* 0x000fe400000006ff */
[----:B------:R-:W-:Y:S02]  /*7110*/  SHF.R.S32.HI R42, RZ, 0x18, R42 ;  /* 0x00000018ff2a7819 */ /* 0x000fe4000001142a */
[----:B------:R-:W-:Y:S01]  /*7120*/  SHF.R.S32.HI R43, RZ, 0x18, R43 ;  /* 0x00000018ff2b7819 */ /* 0x000fe2000001142b */
[----:B-1----:R-:W-:Y:S01]  /*7130*/  LDTM.16dp32bit_t0_t15.x32 R4, tmem[UR4+0x40] ;  /* 0x00004004000479ee */ /* 0x002fe20008a80000 */
[----:B------:R-:W1:Y:S01]  /*7140*/  LDTM.16dp32bit_t16_t31.x32 R4, tmem[UR4+0x60] ;  /* 0x00006004000479ee */ /* 0x000e620008aa0000 */
[----:B------:R-:W-:Y:S02]  /*7150*/  ISETP.NE.AND P0, PT, R87, RZ, PT ;  /* 0x000000ff5700720c */ /* 0x000fe40003f05270 */
        /* <DEDUP_REMOVED lines=16> */
[----:B------:R-:W-:Y:S01]  /*7260*/  IMAD R5, R38, R9, RZ ;  /* 0x0000000926057224 */ /* 0x000fe200078e02ff */
[----:B------:R-:W-:Y:S01]  /*7270*/  PRMT R7, R50, 0x8880, RZ ;  /* 0x0000888032077816 */ /* 0x000fe200000000ff */
[----:B------:R-:W-:Y:S01]  /*7280*/  IMAD R12, R38, R16, RZ ;  /* 0x00000010260c7224 */ /* 0x000fe200078e02ff */
[----:B------:R-:W-:Y:S01]  /*7290*/  I2IP.S8.S32.SAT R56, R2, R0, R56 ;  /* 0x0000000002387239 */ /* 0x000fe20000001438 */
[C---:B------:R-:W-:Y:S01]  /*72a0*/  IMAD R9, R38.reuse, R13, RZ ;  /* 0x0000000d26097224 */ /* 0x040fe200078e02ff */
[----:B------:R-:W-:Y:S01]  /*72b0*/  SHF.R.S32.HI R3, RZ, 0x18, R49 ;  /* 0x00000018ff037819 */ /* 0x000fe20000011431 */
[----:B------:R-:W-:Y:S01]  /*72c0*/  IMAD R16, R38, R20, RZ ;  /* 0x0000001426107224 */ /* 0x000fe200078e02ff */
[----:B----4-:R-:W-:Y:S01]  /*72d0*/  SHF.L.U32 R0, R44, 0x10, RZ ;  /* 0x000000102c007819 */ /* 0x010fe200000006ff */
[----:B------:R-:W-:Y:S01]  /*72e0*/  IMAD R13, R38, R17, RZ ;  /* 0x00000011260d7224 */ /* 0x000fe200078e02ff */
[----:B------:R-:W-:Y:S01]  /*72f0*/  SHF.L.U32 R2, R44, 0x8, RZ ;  /* 0x000000082c027819 */ /* 0x000fe200000006ff */
[C---:B------:R-:W-:Y:S01]  /*7300*/  IMAD R20, R38.reuse, R24, RZ ;  /* 0x0000001826147224 */ /* 0x040fe200078e02ff */
[----:B------:R-:W-:Y:S01]  /*7310*/  SHF.R.S32.HI R0, RZ, 0x18, R0 ;  /* 0x00000018ff007819 */ /* 0x000fe20000011400 */
[C---:B------:R-:W-:Y:S01]  /*7320*/  IMAD R17, R38.reuse, R21, RZ ;  /* 0x0000001526117224 */ /* 0x040fe200078e02ff */
[----:B------:R-:W-:Y:S01]  /*7330*/  SHF.R.S32.HI R2, RZ, 0x18, R2 ;  /* 0x00000018ff027819 */ /* 0x000fe20000011402 */
[C---:B------:R-:W-:Y:S02]  /*7340*/  IMAD R24, R38.reuse, R28, RZ ;  /* 0x0000001c26187224 */ /* 0x040fe400078e02ff */
[C---:B------:R-:W-:Y:S02]  /*7350*/  IMAD R6, R38.reuse, R10, RZ ;  /* 0x0000000a26067224 */ /* 0x040fe400078e02ff */
[C---:B------:R-:W-:Y:S02]  /*7360*/  IMAD R21, R38.reuse, R25, RZ ;  /* 0x0000001926157224 */ /* 0x040fe400078e02ff */
[----:B------:R-:W-:Y:S01]  /*7370*/  IMAD R28, R38, R32, RZ ;  /* 0x00000020261c7224 */ /* 0x000fe200078e02ff */
[----:B------:R-:W-:Y:S01]  /*7380*/  SHF.L.U32 R32, R50, 0x10, RZ ;  /* 0x0000001032207819 */ /* 0x000fe200000006ff */
[-C--:B------:R-:W-:Y:S02]  /*7390*/  IMAD R4, R41, R40.reuse, R4 ;  /* 0x0000002829047224 */ /* 0x080fe400078e0204 */
[----:B------:R-:W-:Y:S01]  /*73a0*/  IMAD R25, R38, R29, RZ ;  /* 0x0000001d26197224 */ /* 0x000fe200078e02ff */
[----:B------:R-:W-:Y:S01]  /*73b0*/  SHF.R.S32.HI R32, RZ, 0x18, R32 ;  /* 0x00000018ff207819 */ /* 0x000fe20000011420 */
[----:B------:R-:W-:Y:S02]  /*73c0*/  IMAD R5, R42, R40, R5 ;  /* 0x000000282a057224 */ /* 0x000fe400078e0205 */
[----:B------:R-:W-:Y:S01]  /*73d0*/  IMAD R29, R38, R33, RZ ;  /* 0x00000021261d7224 */ /* 0x000fe200078e02ff */
[----:B------:R-:W-:Y:S01]  /*73e0*/  SHF.L.U32 R33, R50, 0x8, RZ ;  /* 0x0000000832217819 */ /* 0x000fe200000006ff */
[C---:B------:R-:W-:Y:S02]  /*73f0*/  IMAD R11, R38.reuse, R11, RZ ;  /* 0x0000000b260b7224 */ /* 0x040fe400078e02ff */
[C---:B------:R-:W-:Y:S01]  /*7400*/  IMAD R10, R38.reuse, R14, RZ ;  /* 0x0000000e260a7224 */ /* 0x040fe200078e02ff */
[----:B------:R-:W-:Y:S01]  /*7410*/  SHF.R.S32.HI R33, RZ, 0x18, R33 ;  /* 0x00000018ff217819 */ /* 0x000fe20000011421 */
[----:B------:R-:W-:Y:S02]  /*7420*/  IMAD R6, R43, R40, R6 ;  /* 0x000000282b067224 */ /* 0x000fe400078e0206 */
[C---:B------:R-:W-:Y:S02]  /*7430*/  IMAD R14, R38.reuse, R18, RZ ;  /* 0x00000012260e7224 */ /* 0x040fe400078e02ff */
[C---:B------:R-:W-:Y:S02]  /*7440*/  IMAD R18, R38.reuse, R22, RZ ;  /* 0x0000001626127224 */ /* 0x040fe400078e02ff */
[----:B------:R-:W-:Y:S01]  /*7450*/  IMAD R11, R3, R40, R11 ;  /* 0x00000028030b7224 */ /* 0x000fe200078e020b */
[----:B------:R-:W-:Y:S01]  /*7460*/  PRMT R3, R51, 0x8880, RZ ;  /* 0x0000888033037816 */ /* 0x000fe200000000ff */
[C---:B------:R-:W-:Y:S02]  /*7470*/  IMAD R22, R38.reuse, R26, RZ ;  /* 0x0000001a26167224 */ /* 0x040fe400078e02ff */
[C---:B------:R-:W-:Y:S01]  /*7480*/  IMAD R26, R38.reuse, R30, RZ ;  /* 0x0000001e261a7224 */ /* 0x040fe200078e02ff */
[----:B------:R-:W-:Y:S01]  /*7490*/  I2IP.S8.S32.SAT R11, R11, R6, RZ ;  /* 0x000000060b0b7239 */ /* 0x000fe200000014ff */
[----:B------:R-:W-:Y:S01]  /*74a0*/  IMAD R8, R7, R40, R8 ;  /* 0x0000002807087224 */ /* 0x000fe200078e0208 */
[----:B------:R-:W-:Y:S01]  /*74b0*/  SHF.L.U32 R6, R51, 0x10, RZ ;  /* 0x0000001033067819 */ /* 0x000fe200000006ff */
[----:B------:R-:W-:Y:S01]  /*74c0*/  IMAD R30, R38, R34, RZ ;  /* 0x00000022261e7224 */ /* 0x000fe200078e02ff */
[----:B------:R-:W-:Y:S01]  /*74d0*/  SHF.R.S32.HI R34, RZ, 0x18, R50 ;  /* 0x00000018ff227819 */ /* 0x000fe20000011432 */
[----:B------:R-:W-:Y:S01]  /*74e0*/  IMAD R9, R32, R40, R9 ;  /* 0x0000002820097224 */ /* 0x000fe200078e0209 */
[----:B------:R-:W-:Y:S01]  /*74f0*/  SHF.R.S32.HI R6, RZ, 0x18, R6 ;  /* 0x00000018ff067819 */ /* 0x000fe20000011406 */
[----:B------:R-:W-:Y:S01]  /*7500*/  IMAD R15, R38, R15, RZ ;  /* 0x0000000f260f7224 */ /* 0x000fe200078e02ff */
[----:B------:R-:W-:Y:S01]  /*7510*/  I2IP.S8.S32.SAT R57, R5, R4, R11 ;  /* 0x0000000405397239 */ /* 0x000fe2000000140b */
[-C--:B------:R-:W-:Y:S01]  /*7520*/  IMAD R10, R33, R40.reuse, R10 ;  /* 0x00000028210a7224 */ /* 0x080fe200078e020a */
[----:B------:R-:W-:Y:S01]  /*7530*/  SHF.L.U32 R5, R45, 0x10, RZ ;  /* 0x000000102d057819 */ /* 0x000fe200000006ff */
[----:B------:R-:W-:Y:S01]  /*7540*/  IMAD.SHL.U32 R7, R51, 0x100, RZ ;  /* 0x0000010033077824 */ /* 0x000fe200078e00ff */
[----:B------:R-:W-:Y:S01]  /*7550*/  PRMT R4, R45, 0x8880, RZ ;  /* 0x000088802d047816 */ /* 0x000fe200000000ff */
[-C--:B------:R-:W-:Y:S01]  /*7560*/  IMAD R15, R34, R40.reuse, R15 ;  /* 0x00000028220f7224 */ /* 0x080fe200078e020f */
[----:B------:R-:W-:Y:S01]  /*7570*/  SHF.R.S32.HI R5, RZ, 0x18, R5 ;  /* 0x00000018ff057819 */ /* 0x000fe20000011405 */
[-C--:B------:R-:W-:Y:S01]  /*7580*/  IMAD R12, R3, R40.reuse, R12 ;  /* 0x00000028030c7224 */ /* 0x080fe200078e020c */
[----:B------:R-:W-:Y:S01]  /*7590*/  SHF.R.S32.HI R7, RZ, 0x18, R7 ;  /* 0x00000018ff077819 */ /* 0x000fe20000011407 */
[----:B------:R-:W-:Y:S01]  /*75a0*/  IMAD R13, R6, R40, R13 ;  /* 0x00000028060d7224 */ /* 0x000fe200078e020d */
[----:B------:R-:W-:Y:S01]  /*75b0*/  I2IP.S8.S32.SAT R15, R15, R10, RZ ;  /* 0x0000000a0f0f7239 */ /* 0x000fe200000014ff */
[----:B------:R-:W-:Y:S01]  /*75c0*/  IMAD R19, R38, R19, RZ ;  /* 0x0000001326137224 */ /* 0x000fe200078e02ff */
[----:B------:R-:W-:Y:S01]  /*75d0*/  SHF.R.S32.HI R10, RZ, 0x18, R51 ;  /* 0x00000018ff0a7819 */ /* 0x000fe20000011433 */
[----:B------:R-:W-:Y:S01]  /*75e0*/  IMAD R14, R7, R40, R14 ;  /* 0x00000028070e7224 */ /* 0x000fe200078e020e */
[----:B------:R-:W-:Y:S01]  /*75f0*/  PRMT R3, R44, 0x8880, RZ ;  /* 0x000088802c037816 */ /* 0x000fe200000000ff */
[----:B------:R-:W-:Y:S01]  /*7600*/  IMAD R23, R38, R23, RZ ;  /* 0x0000001726177224 */ /* 0x000fe200078e02ff */
[----:B------:R-:W-:Y:S01]  /*7610*/  I2IP.S8.S32.SAT R58, R9, R8, R15 ;  /* 0x00000008093a7239 */ /* 0x000fe2000000140f */
[-C--:B------:R-:W-:Y:S02]  /*7620*/  IMAD R19, R10, R40.reuse, R19 ;  /* 0x000000280a137224 */ /* 0x080fe400078e0213 */
[-C--:B------:R-:W-:Y:S01]  /*7630*/  IMAD R16, R3, R40.reuse, R16 ;  /* 0x0000002803107224 */ /* 0x080fe200078e0210 */
[----:B------:R-:W-:Y:S01]  /*7640*/  SHF.R.S32.HI R3, RZ, 0x18, R44 ;  /* 0x00000018ff037819 */ /* 0x000fe2000001142c */
[----:B------:R-:W-:Y:S01]  /*7650*/  IMAD R17, R0, R40, R17 ;  /* 0x0000002800117224 */ /* 0x000fe200078e0211 */
[----:B------:R-:W-:Y:S01]  /*7660*/  I2IP.S8.S32.SAT R14, R19, R14, RZ ;  /* 0x0000000e130e7239 */ /* 0x000fe200000014ff */
[----:B------:R-:W-:Y:S02]  /*7670*/  IMAD.SHL.U32 R0, R45, 0x100, RZ ;  /* 0x000001002d007824 */ /* 0x000fe400078e00ff */
[-C--:B------:R-:W-:Y:S01]  /*7680*/  IMAD R18, R2, R40.reuse, R18 ;  /* 0x0000002802127224 */ /* 0x080fe200078e0212 */
[----:B------:R-:W-:Y:S01]  /*7690*/  SHF.R.S32.HI R2, RZ, 0x18, R45 ;  /* 0x00000018ff027819 */ /* 0x000fe2000001142d */
[-C--:B------:R-:W-:Y:S01]  /*76a0*/  IMAD R23, R3, R40.reuse, R23 ;  /* 0x0000002803177224 */ /* 0x080fe200078e0217 */
[----:B------:R-:W-:Y:S01]  /*76b0*/  SHF.R.S32.HI R0, RZ, 0x18, R0 ;  /* 0x00000018ff007819 */ /* 0x000fe20000011400 */
[-C--:B------:R-:W-:Y:S01]  /*76c0*/  IMAD R20, R4, R40.reuse, R20 ;  /* 0x0000002804147224 */ /* 0x080fe200078e0214 */
[C---:B------:R-:W-:Y:S01]  /*76d0*/  SHF.L.U32 R4, R46.reuse, 0x10, RZ ;  /* 0x000000102e047819 */ /* 0x040fe200000006ff */
[-C--:B------:R-:W-:Y:S01]  /*76e0*/  IMAD R21, R5, R40.reuse, R21 ;  /* 0x0000002805157224 */ /* 0x080fe200078e0215 */
[----:B------:R-:W-:Y:S01]  /*76f0*/  PRMT R3, R46, 0x8880, RZ ;  /* 0x000088802e037816 */ /* 0x000fe200000000ff */
[----:B------:R-:W-:Y:S01]  /*7700*/  IMAD R27, R38, R27, RZ ;  /* 0x0000001b261b7224 */ /* 0x000fe200078e02ff */
[----:B------:R-:W-:Y:S01]  /*7710*/  SHF.L.U32 R5, R46, 0x8, RZ ;  /* 0x000000082e057819 */ /* 0x000fe200000006ff */
[-C--:B------:R-:W-:Y:S01]  /*7720*/  IMAD R22, R0, R40.reuse, R22 ;  /* 0x0000002800167224 */ /* 0x080fe200078e0216 */
[----:B------:R-:W-:Y:S01]  /*7730*/  SHF.R.S32.HI R4, RZ, 0x18, R4 ;  /* 0x00000018ff047819 */ /* 0x000fe20000011404 */
[-C--:B------:R-:W-:Y:S01]  /*7740*/  IMAD R27, R2, R40.reuse, R27 ;  /* 0x00000028021b7224 */ /* 0x080fe200078e021b */
[----:B------:R-:W-:Y:S01]  /*7750*/  SHF.R.S32.HI R5, RZ, 0x18, R5 ;  /* 0x00000018ff057819 */ /* 0x000fe20000011405 */
[-C--:B------:R-:W-:Y:S01]  /*7760*/  IMAD R24, R3, R40.reuse, R24 ;  /* 0x0000002803187224 */ /* 0x080fe200078e0218 */
[C---:B------:R-:W-:Y:S01]  /*7770*/  SHF.L.U32 R3, R47.reuse, 0x10, RZ ;  /* 0x000000102f037819 */ /* 0x040fe200000006ff */
[-C--:B------:R-:W-:Y:S01]  /*7780*/  IMAD R25, R4, R40.reuse, R25 ;  /* 0x0000002804197224 */ /* 0x080fe200078e0219 */
[----:B------:R-:W-:Y:S01]  /*7790*/  SHF.R.S32.HI R0, RZ, 0x18, R46 ;  /* 0x00000018ff007819 */ /* 0x000fe2000001142e */
[----:B------:R-:W-:Y:S01]  /*77a0*/  IMAD R31, R38, R31, RZ ;  /* 0x0000001f261f7224 */ /* 0x000fe200078e02ff */
[----:B------:R-:W-:Y:S01]  /*77b0*/  PRMT R2, R47, 0x8880, RZ ;  /* 0x000088802f027816 */ /* 0x000fe200000000ff */
[-C--:B------:R-:W-:Y:S01]  /*77c0*/  IMAD R26, R5, R40.reuse, R26 ;  /* 0x00000028051a7224 */ /* 0x080fe200078e021a */
[----:B------:R-:W-:Y:S01]  /*77d0*/  SHF.L.U32 R4, R47, 0x8, RZ ;  /* 0x000000082f047819 */ /* 0x000fe200000006ff */
[-C--:B------:R-:W-:Y:S01]  /*77e0*/  IMAD R31, R0, R40.reuse, R31 ;  /* 0x00000028001f7224 */ /* 0x080fe200078e021f */
[----:B------:R-:W-:Y:S01]  /*77f0*/  SHF.R.S32.HI R3, RZ, 0x18, R3 ;  /* 0x00000018ff037819 */ /* 0x000fe20000011403 */
[-C--:B------:R-:W-:Y:S01]  /*7800*/  IMAD R28, R2, R40.reuse, R28 ;  /* 0x00000028021c7224 */ /* 0x080fe200078e021c */
[----:B------:R-:W-:Y:S01]  /*7810*/  SHF.R.S32.HI R4, RZ, 0x18, R4 ;  /* 0x00000018ff047819 */ /* 0x000fe20000011404 */
[----:B------:R-:W-:Y:S01]  /*7820*/  IMAD R35, R38, R35, RZ ;  /* 0x0000002326237224 */ /* 0x000fe200078e02ff */
[----:B------:R-:W-:Y:S01]  /*7830*/  SHF.R.S32.HI R5, RZ, 0x18, R47 ;  /* 0x00000018ff057819 */ /* 0x000fe2000001142f */
[----:B------:R-:W-:Y:S01]  /*7840*/  IMAD R29, R3, R40, R29 ;  /* 0x00000028031d7224 */ /* 0x000fe200078e021d */
[----:B------:R-:W-:Y:S01]  /*7850*/  I2IP.S8.S32.SAT R59, R13, R12, R14 ;  /* 0x0000000c0d3b7239 */ /* 0x000fe2000000140e */
[----:B------:R-:W-:Y:S01]  /*7860*/  IMAD R30, R4, R40, R30 ;  /* 0x00000028041e7224 */ /* 0x000fe200078e021e */
[----:B------:R-:W-:Y:S01]  /*7870*/  I2IP.S8.S32.SAT R18, R23, R18, RZ ;  /* 0x0000001217127239 */ /* 0x000fe200000014ff */
[----:B------:R-:W-:Y:S01]  /*7880*/  IMAD R35, R5, R40, R35 ;  /* 0x0000002805237224 */ /* 0x000fe200078e0223 */
[----:B------:R-:W-:Y:S01]  /*7890*/  I2IP.S8.S32.SAT R22, R27, R22, RZ ;  /* 0x000000161b167239 */ /* 0x000fe200000014ff */
[----:B------:R1:W-:Y:S01]  /*78a0*/  STS.128 [R69+UR44+0x5200], R56 ;  /* 0x0052003845007988 */ /* 0x0003e20008000c2c */
[----:B------:R-:W-:Y:S02]  /*78b0*/  I2IP.S8.S32.SAT R26, R31, R26, RZ ;  /* 0x0000001a1f1a7239 */ /* 0x000fe400000014ff */
[----:B------:R-:W-:Y:S02]  /*78c0*/  I2IP.S8.S32.SAT R19, R35, R30, RZ ;  /* 0x0000001e23137239 */ /* 0x000fe400000014ff */
[----:B------:R-:W-:Y:S02]  /*78d0*/  I2IP.S8.S32.SAT R16, R17, R16, R18 ;  /* 0x0000001011107239 */ /* 0x000fe40000001412 */
[----:B------:R-:W-:Y:S02]  /*78e0*/  I2IP.S8.S32.SAT R17, R21, R20, R22 ;  /* 0x0000001415117239 */ /* 0x000fe40000001416 */
        /* <DEDUP_REMOVED lines=13> */
[----:B------:R-:W-:Y:S02]  /*79c0*/  UIADD3 UR4, UP0, UPT, UR62, 0x680, URZ ;  /* 0x000006803e047890 */ /* 0x000fe4000ff1e0ff */
[----:B------:R-:W-:Y:S02]  /*79d0*/  UIADD3 UR9, UPT, UPT, UR49, 0x40, URZ ;  /* 0x0000004031097890 */ /* 0x000fe4000fffe0ff */
[----:B------:R-:W-:Y:S02]  /*79e0*/  UIADD3 UR8, UPT, UPT, UR44, 0x5200, URZ ;  /* 0x000052002c087890 */ /* 0x000fe4000fffe0ff */
[----:B------:R-:W-:Y:S01]  /*79f0*/  UIADD3.X UR5, UPT, UPT, URZ, UR63, URZ, UP0, !UPT ;  /* 0x0000003fff057290 */ /* 0x000fe200087fe4ff */
[----:B------:R-:W-:Y:S01]  /*7a00*/  UMOV UR10, UR50 ;  /* 0x00000032000a7c82 */ /* 0x000fe20008000000 */
[----:B------:R-:W-:Y:S07]  /*7a10*/  UMOV UR11, UR36 ;  /* 0x00000024000b7c82 */ /* 0x000fee0008000000 */
[----:B------:R2:W-:Y:S01]  /*7a20*/  UTMASTG.3D [UR8], [UR4] ;  /* 0x00000008040073b5 */ /* 0x0005e20008010000 */
[----:B------:R0:W-:Y:S01]  /*7a30*/  UTMACMDFLUSH ;  /* 0x00000000000079b7 */ /* 0x0001e20000000000 */
[----:B--2---:R-:W-:Y:S04]  /*7a40*/  DEPBAR.LE SB0, 0x1 ;  /* 0x000080400000791a */ /* 0x004fe80000000000 */
.L_x_115:
[----:B------:R-:W-:Y:S05]  /*7a50*/  BSYNC.RECONVERGENT B0 ;  /* 0x0000000000007941 */ /* 0x000fea0003800200 */
.L_x_114:
        /* <DEDUP_REMOVED lines=14> */
.L_x_119:
[----:B------:R-:W-:Y:S05]  /*7b40*/  BSYNC B0 ;  /* 0x0000000000007941 */ /* 0x000fea0003800000 */
.L_x_118:
[----:B------:R-:W-:Y:S01]  /*7b50*/  ISETP.NE.AND P0, PT, R54, RZ, PT ;  /* 0x000000ff3600720c */ /* 0x000fe20003f05270 */
[----:B------:R-:W-:Y:S11]  /*7b60*/  VIADD R82, R82, 0x1 ;  /* 0x0000000152527836 */ /* 0x000ff60000000000 */
[----:B------:R-:W-:Y:S01]  /*7b70*/  @!UPT UIADD3 URZ, UPT, UPT, URZ, URZ, URZ ;  /* 0x000000fffffff290 */ /* 0x000fe2000fffe0ff */
[----:B------:R3:W4:Y:S04]  /*7b80*/  @P0 LDS.128 R44, [R2+0x210] ;  /* 0x00021000022c0984 */ /* 0x0007280000000c00 */
[----:B------:R1:W1:Y:S01]  /*7b90*/  @P0 LDS.128 R48, [R3+0x200] ;  /* 0x0002000003300984 */ /* 0x0002620000000c00 */
        /* <DEDUP_REMOVED lines=8> */
[----:B---3--:R-:W-:Y:S02]  /*7c20*/  VIADD R2, R0, 0x70 ;  /* 0x0000007000027836 */ /* 0x008fe40000000000 */
[----:B--2---:R-:W-:Y:S05]  /*7c30*/  IMAD.U32 R0, RZ, RZ, UR45 ;  /* 0x0000002dff007e24 */ /* 0x004fea000f8e00ff */
[----:B------:R-:W-:Y:S04]  /*7c40*/  PRMT R0, R0, 0x654, R2 ;  /* 0x0000065400007816 */ /* 0x000fe80000000002 */
[----:B-----5:R2:W-:Y:S02]  /*7c50*/  SYNCS.ARRIVE.TRANS64.RED.A1T0 RZ, [R0+URZ], RZ ;  /* 0x000000ff00ff79a7 */ /* 0x0205e400081004ff */
[----:B--2---:R-:W-:Y:S04]  /*7c60*/  SEL R0, RZ, 0x1, P0 ;  /* 0x00000001ff007807 */ /* 0x004fe80000000000 */
[----:B-1--4-:R-:W-:Y:S02]  /*7c70*/  LOP3.LUT R81, R81, R0, RZ, 0x3c, !PT ;  /* 0x0000000051517212 */ /* 0x012fe400078e3cff */
.L_x_117:
[----:B------:R-:W-:Y:S05]  /*7c80*/  BSYNC B1 ;  /* 0x0000000000017941 */ /* 0x000fea0003800000 */
.L_x_116:
        /* <DEDUP_REMOVED lines=21> */
.L_x_121:
        /* <DEDUP_REMOVED lines=36> */
[----:B------:R-:W-:Y:S01]  /*8020*/  SHF.L.U32 R0, R44, 0x10, RZ ;  /* 0x000000102c007819 */ /* 0x000fe200000006ff */
        /* <DEDUP_REMOVED lines=110> */
[----:B------:R-:W-:Y:S02]  /*8710*/  UIADD3 UR4, UPT, UPT, UR44, 0x4200, URZ ;  /* 0x000042002c047890 */ /* 0x000fe4000fffe0ff */
[----:B------:R-:W-:Y:S01]  /*8720*/  UIADD3 UR9, UPT, UPT, UR49, 0x80, URZ ;  /* 0x0000008031097890 */ /* 0x000fe2000fffe0ff */
[----:B------:R-:W-:Y:S01]  /*8730*/  UMOV UR10, UR50 ;  /* 0x00000032000a7c82 */ /* 0x000fe20008000000 */
[----:B------:R-:W-:Y:S02]  /*8740*/  UMOV UR11, UR36 ;  /* 0x00000024000b7c82 */ /* 0x000fe40008000000 */
        /* <DEDUP_REMOVED lines=8> */
.L_x_123:
[----:B------:R-:W-:Y:S05]  /*87d0*/  BSYNC.RECONVERGENT B0 ;  /* 0x0000000000007941 */ /* 0x000fea0003800200 */
.L_x_122:
        /* <DEDUP_REMOVED lines=14> */
.L_x_127:
[----:B------:R-:W-:Y:S05]  /*88c0*/  BSYNC B0 ;  /* 0x0000000000007941 */ /* 0x000fea0003800000 */
.L_x_126:
        /* <DEDUP_REMOVED lines=18> */
.L_x_125:
[----:B------:R-:W-:Y:S05]  /*89f0*/  BSYNC B1 ;  /* 0x0000000000017941 */ /* 0x000fea0003800000 */
.L_x_124:
        /* <DEDUP_REMOVED lines=21> */
.L_x_129:
[----:B------:R-:W-:Y:S01]  /*8b50*/  ISETP.NE.AND P0, PT, R87, RZ, PT ;  /* 0x000000ff5700720c */ /* 0x000fe20003f05270 */
[----:B------:R-:W-:Y:S05]  /*8b60*/  WARPSYNC.ALL ;  /* 0x0000000000007948 */ /* 0x000fea0003800000 */
[----:B------:R-:W-:Y:S01]  /*8b70*/  IMAD.SHL.U32 R66, R49, 0x100, RZ ;  /* 0x0000010031427824 */ /* 0x000fe200078e00ff */
[----:B------:R-:W-:Y:S01]  /*8b80*/  R2UR UR4, R39 ;  /* 0x00000000270472ca */ /* 0x000fe200000e0000 */
[----:B------:R-:W-:Y:S01]  /*8b90*/  IMAD.SHL.U32 R60, R51, 0x100, RZ ;  /* 0x00000100333c7824 */ /* 0x000fe200078e00ff */
[C---:B------:R-:W-:Y:S01]  /*8ba0*/  SHF.L.U32 R2, R48.reuse, 0x10, RZ ;  /* 0x0000001030027819 */ /* 0x040fe200000006ff */
[----:B----4-:R-:W-:Y:S01]  /*8bb0*/  IMAD.SHL.U32 R54, R45, 0x100, RZ ;  /* 0x000001002d367824 */ /* 0x010fe200078e00ff */
[C---:B------:R-:W-:Y:S01]  /*8bc0*/  PRMT R0, R48.reuse, 0x8880, RZ ;  /* 0x0000888030007816 */ /* 0x040fe200000000ff */
[----:B------:R-:W-:Y:S01]  /*8bd0*/  BSSY.RECONVERGENT B0, `(.L_x_130) ;  /* 0x000009e000007945 */ /* 0x000fe20003800200 */
[----:B------:R-:W-:Y:S02]  /*8be0*/  SHF.L.U32 R3, R48, 0x8, RZ ;  /* 0x0000000830037819 */ /* 0x000fe400000006ff */
[----:B------:R-:W-:Y:S02]  /*8bf0*/  SHF.R.S32.HI R2, RZ, 0x18, R2 ;  /* 0x00000018ff027819 */ /* 0x000fe40000011402 */
[----:B------:R-:W-:Y:S02]  /*8c00*/  PRMT R68, R49, 0x8880, RZ ;  /* 0x0000888031447816 */ /* 0x000fe400000000ff */
[----:B------:R-:W-:Y:S01]  /*8c10*/  SHF.R.S32.HI R3, RZ, 0x18, R3 ;  /* 0x00000018ff037819 */ /* 0x000fe20000011403 */
[----:B-1----:R-:W-:Y:S01]  /*8c20*/  LDTM.16dp32bit_t0_t15.x32 R4, tmem[UR4+0xc0] ;  /* 0x0000c004000479ee */ /* 0x002fe20008a80000 */
[----:B------:R-:W1:Y:S01]  /*8c30*/  LDTM.16dp32bit_t16_t31.x32 R4, tmem[UR4+0xe0] ;  /* 0x0000e004000479ee */ /* 0x000e620008aa0000 */
[----:B------:R-:W-:Y:S01]  /*8c40*/  NOP ;  /* 0x0000000000007918 */ /* 0x000fe20000000000 */
[----:B------:R-:W-:Y:S02]  /*8c50*/  SHF.L.U32 R63, R50, 0x8, RZ ;  /* 0x00000008323f7819 */ /* 0x000fe400000006ff */
[C---:B------:R-:W-:Y:S02]  /*8c60*/  PRMT R62, R51.reuse, 0x8880, RZ ;  /* 0x00008880333e7816 */ /* 0x040fe400000000ff */
[----:B------:R-:W-:Y:S02]  /*8c70*/  SHF.L.U32 R61, R51, 0x10, RZ ;  /* 0x00000010333d7819 */ /* 0x000fe400000006ff */
[----:B------:R-:W-:Y:S02]  /*8c80*/  R2UR UR5, R52 ;  /* 0x00000000340572ca */ /* 0x000fe400000e0000 */
[----:B------:R-:W-:Y:S01]  /*8c90*/  SHF.R.S32.HI R39, RZ, 0x18, R48 ;  /* 0x00000018ff277819 */ /* 0x000fe20000011430 */
[----:B------:R-:W-:Y:S01]  /*8ca0*/  IMAD.SHL.U32 R48, R47, 0x100, RZ ;  /* 0x000001002f307824 */ /* 0x000fe200078e00ff */
[----:B------:R-:W-:Y:S02]  /*8cb0*/  SHF.L.U32 R67, R49, 0x10, RZ ;  /* 0x0000001031437819 */ /* 0x000fe400000006ff */
[C---:B------:R-:W-:Y:S02]  /*8cc0*/  PRMT R65, R50.reuse, 0x8880, RZ ;  /* 0x0000888032417816 */ /* 0x040fe400000000ff */
[----:B------:R-:W-:Y:S02]  /*8cd0*/  SHF.R.S32.HI R41, RZ, 0x18, R49 ;  /* 0x00000018ff297819 */ /* 0x000fe40000011431 */
[----:B------:R-:W-:Y:S02]  /*8ce0*/  SHF.L.U32 R64, R50, 0x10, RZ ;  /* 0x0000001032407819 */ /* 0x000fe400000006ff */
[----:B------:R-:W-:Y:S01]  /*8cf0*/  SHF.R.S32.HI R42, RZ, 0x18, R50 ;  /* 0x00000018ff2a7819 */ /* 0x000fe20000011432 */
[----:B------:R-:W-:Y:S01]  /*8d00*/  UIADD3 UR4, UPT, UPT, UR5, 0xe0, URZ ;  /* 0x000000e005047890 */ /* 0x000fe2000fffe0ff */
[----:B------:R-:W-:Y:S01]  /*8d10*/  PRMT R59, R44, 0x8880, RZ ;  /* 0x000088802c3b7816 */ /* 0x000fe200000000ff */
[C---:B-1----:R-:W-:Y:S02]  /*8d20*/  IMAD R4, R38.reuse, R4, RZ ;  /* 0x0000000426047224 */ /* 0x042fe400078e02ff */
[----:B------:R-:W-:Y:S01]  /*8d30*/  UPRMT UR4, UR45, 0x654, UR4 ;  /* 0x000006542d047896 */ /* 0x000fe20008000004 */
[C---:B------:R-:W-:Y:S01]  /*8d40*/  IMAD R5, R38.reuse, R5, RZ ;  /* 0x0000000526057224 */ /* 0x040fe200078e02ff */
[----:B------:R-:W-:Y:S01]  /*8d50*/  SHF.R.S32.HI R43, RZ, 0x18, R51 ;  /* 0x00000018ff2b7819 */ /* 0x000fe20000011433 */
[----:B------:R-:W-:Y:S01]  /*8d60*/  IMAD R6, R38, R6, RZ ;  /* 0x0000000626067224 */ /* 0x000fe200078e02ff */
[----:B------:R-:W-:Y:S01]  /*8d70*/  SHF.L.U32 R51, R46, 0x8, RZ ;  /* 0x000000082e337819 */ /* 0x000fe200000006ff */
[----:B------:R-:W-:Y:S01]  /*8d80*/  IMAD R4, R0, R40, R4 ;  /* 0x0000002800047224 */ /* 0x000fe200078e0204 */
[----:B------:R-:W-:Y:S01]  /*8d90*/  MOV R0, R68 ;  /* 0x0000004400007202 */ /* 0x000fe20000000f00 */
[----:B------:R-:W-:Y:S01]  /*8da0*/  IMAD R7, R38, R7, RZ ;  /* 0x0000000726077224 */ /* 0x000fe200078e02ff */
[----:B------:R-:W-:Y:S01]  /*8db0*/  SHF.L.U32 R58, R44, 0x10, RZ ;  /* 0x000000102c3a7819 */ /* 0x000fe200000006ff */
[-C--:B------:R-:W-:Y:S01]  /*8dc0*/  IMAD R5, R2, R40.reuse, R5 ;  /* 0x0000002802057224 */ /* 0x080fe200078e0205 */
[----:B------:R-:W-:Y:S01]  /*8dd0*/  SYNCS.ARRIVE.TRANS64.RED.A1T0 RZ, [UR4], RZ ;  /* 0x000000ffffff79a7 */ /* 0x000fe20008100404 */
[----:B------:R-:W-:Y:S01]  /*8de0*/  IMAD R6, R3, R40, R6 ;  /* 0x0000002803067224 */ /* 0x000fe200078e0206 */
[----:B------:R-:W-:Y:S01]  /*8df0*/  SHF.R.S32.HI R2, RZ, 0x18, R67 ;  /* 0x00000018ff027819 */ /* 0x000fe20000011443 */
[C---:B------:R-:W-:Y:S01]  /*8e00*/  IMAD R8, R38.reuse, R8, RZ ;  /* 0x0000000826087224 */ /* 0x040fe200078e02ff */
[----:B------:R-:W-:Y:S01]  /*8e10*/  SHF.R.S32.HI R3, RZ, 0x18, R66 ;  /* 0x00000018ff037819 */ /* 0x000fe20000011442 */
[-C--:B------:R-:W-:Y:S01]  /*8e20*/  IMAD R7, R39, R40.reuse, R7 ;  /* 0x0000002827077224 */ /* 0x080fe200078e0207 */
[----:B------:R-:W-:Y:S01]  /*8e30*/  MOV R39, R65 ;  /* 0x0000004100277202 */ /* 0x000fe20000000f00 */
[----:B------:R-:W-:Y:S01]  /*8e40*/  IMAD R9, R38, R9, RZ ;  /* 0x0000000926097224 */ /* 0x000fe200078e02ff */
[C---:B------:R-:W-:Y:S01]  /*8e50*/  PRMT R56, R45.reuse, 0x8880, RZ ;  /* 0x000088802d387816 */ /* 0x040fe200000000ff */
[----:B------:R-:W-:Y:S01]  /*8e60*/  IMAD R8, R0, R40, R8 ;  /* 0x0000002800087224 */ /* 0x000fe200078e0208 */
[----:B------:R-:W-:Y:S01]  /*8e70*/  SHF.L.U32 R55, R45, 0x10, RZ ;  /* 0x000000102d377819 */ /* 0x000fe200000006ff */
[----:B------:R-:W-:Y:S01]  /*8e80*/  IMAD R10, R38, R10, RZ ;  /* 0x0000000a260a7224 */ /* 0x000fe200078e02ff */
[----:B------:R-:W-:Y:S01]  /*8e90*/  PRMT R53, R46, 0x8880, RZ ;  /* 0x000088802e357816 */ /* 0x000fe200000000ff */
[----:B------:R-:W-:Y:S01]  /*8ea0*/  IMAD R9, R2, R40, R9 ;  /* 0x0000002802097224 */ /* 0x000fe200078e0209 */
[----:B------:R-:W-:Y:S01]  /*8eb0*/  SHF.R.S32.HI R45, RZ, 0x18, R45 ;  /* 0x00000018ff2d7819 */ /* 0x000fe2000001142d */
[----:B------:R-:W-:Y:S01]  /*8ec0*/  IMAD R0, R38, R20, RZ ;  /* 0x0000001426007224 */ /* 0x000fe200078e02ff */
[----:B------:R-:W-:Y:S01]  /*8ed0*/  SHF.L.U32 R52, R46, 0x10, RZ ;  /* 0x000000102e347819 */ /* 0x000fe200000006ff */
[C---:B------:R-:W-:Y:S01]  /*8ee0*/  IMAD R11, R38.reuse, R11, RZ ;  /* 0x0000000b260b7224 */ /* 0x040fe200078e02ff */
[C---:B------:R-:W-:Y:S01]  /*8ef0*/  PRMT R50, R47.reuse, 0x8880, RZ ;  /* 0x000088802f327816 */ /* 0x040fe200000000ff */
[C---:B------:R-:W-:Y:S01]  /*8f00*/  IMAD R2, R38.reuse, R21, RZ ;  /* 0x0000001526027224 */ /* 0x040fe200078e02ff */
[----:B------:R-:W-:Y:S01]  /*8f10*/  SHF.R.S32.HI R46, RZ, 0x18, R46 ;  /* 0x00000018ff2e7819 */ /* 0x000fe2000001142e */
[C---:B------:R-:W-:Y:S01]  /*8f20*/  IMAD R20, R38.reuse, R24, RZ ;  /* 0x0000001826147224 */ /* 0x040fe200078e02ff */
[----:B------:R-:W-:Y:S01]  /*8f30*/  SHF.L.U32 R49, R47, 0x10, RZ ;  /* 0x000000102f317819 */ /* 0x000fe200000006ff */
[C---:B------:R-:W-:Y:S01]  /*8f40*/  IMAD R21, R38.reuse, R25, RZ ;  /* 0x0000001926157224 */ /* 0x040fe200078e02ff */
[----:B------:R-:W-:Y:S01]  /*8f50*/  SHF.R.S32.HI R47, RZ, 0x18, R47 ;  /* 0x00000018ff2f7819 */ /* 0x000fe2000001142f */
[----:B------:R-:W-:Y:S01]  /*8f60*/  IMAD R24, R38, R28, RZ ;  /* 0x0000001c26187224 */ /* 0x000fe200078e02ff */
[----:B------:R-:W-:Y:S01]  /*8f70*/  SHF.L.U32 R57, R44, 0x8, RZ ;  /* 0x000000082c397819 */ /* 0x000fe200000006ff */
[----:B------:R-:W-:Y:S01]  /*8f80*/  IMAD R10, R3, R40, R10 ;  /* 0x00000028030a7224 */ /* 0x000fe200078e020a */
[----:B------:R-:W-:Y:S01]  /*8f90*/  SHF.R.S32.HI R44, RZ, 0x18, R44 ;  /* 0x00000018ff2c7819 */ /* 0x000fe2000001142c */
[----:B------:R-:W-:Y:S01]  /*8fa0*/  IMAD R12, R38, R12, RZ ;  /* 0x0000000c260c7224 */ /* 0x000fe200078e02ff */
[----:B------:R-:W-:Y:S01]  /*8fb0*/  IADD3 R36, PT, PT, R36, 0x1, RZ ;  /* 0x0000000124247810 */ /* 0x000fe20007ffe0ff */
[C---:B------:R-:W-:Y:S02]  /*8fc0*/  IMAD R25, R38.reuse, R29, RZ ;  /* 0x0000001d26197224 */ /* 0x040fe400078e02ff */
[C---:B------:R-:W-:Y:S01]  /*8fd0*/  IMAD R28, R38.reuse, R32, RZ ;  /* 0x00000020261c7224 */ /* 0x040fe200078e02ff */
[----:B------:R-:W-:Y:S01]  /*8fe0*/  SHF.R.S32.HI R32, RZ, 0x18, R64 ;  /* 0x00000018ff207819 */ /* 0x000fe20000011440 */
[C---:B------:R-:W-:Y:S01]  /*8ff0*/  IMAD R29, R38.reuse, R33, RZ ;  /* 0x00000021261d7224 */ /* 0x040fe200078e02ff */
[----:B------:R-:W-:Y:S01]  /*9000*/  I2IP.S8.S32.SAT R33, R7, R6, RZ ;  /* 0x0000000607217239 */ /* 0x000fe200000014ff */
[----:B------:R-:W-:Y:S01]  /*9010*/  IMAD R11, R41, R40, R11 ;  /* 0x00000028290b7224 */ /* 0x000fe200078e020b */
[----:B------:R-:W-:Y:S01]  /*9020*/  SHF.R.S32.HI R6, RZ, 0x18, R63 ;  /* 0x00000018ff067819 */ /* 0x000fe2000001143f */
[C---:B------:R-:W-:Y:S01]  /*9030*/  IMAD R13, R38.reuse, R13, RZ ;  /* 0x0000000d260d7224 */ /* 0x040fe200078e02ff */
[----:B------:R-:W-:Y:S01]  /*9040*/  MOV R7, R62 ;  /* 0x0000003e00077202 */ /* 0x000fe20000000f00 */
[C---:B------:R-:W-:Y:S02]  /*9050*/  IMAD R14, R38.reuse, R14, RZ ;  /* 0x0000000e260e7224 */ /* 0x040fe400078e02ff */
[C---:B------:R-:W-:Y:S02]  /*9060*/  IMAD R3, R38.reuse, R22, RZ ;  /* 0x0000001626037224 */ /* 0x040fe400078e02ff */
[----:B------:R-:W-:Y:S02]  /*9070*/  IMAD R12, R39, R40, R12 ;  /* 0x00000028270c7224 */ /* 0x000fe400078e020c */
[C---:B------:R-:W-:Y:S02]  /*9080*/  IMAD R22, R38.reuse, R26, RZ ;  /* 0x0000001a26167224 */ /* 0x040fe400078e02ff */
[C---:B------:R-:W-:Y:S02]  /*9090*/  IMAD R15, R38.reuse, R15, RZ ;  /* 0x0000000f260f7224 */ /* 0x040fe400078e02ff */
[----:B------:R-:W-:Y:S02]  /*90a0*/  IMAD R26, R38, R30, RZ ;  /* 0x0000001e261a7224 */ /* 0x000fe400078e02ff */
[----:B------:R-:W-:Y:S02]  /*90b0*/  IMAD R13, R32, R40, R13 ;  /* 0x00000028200d7224 */ /* 0x000fe400078e020d */
[C---:B------:R-:W-:Y:S01]  /*90c0*/  IMAD R30, R38.reuse, R34, RZ ;  /* 0x00000022261e7224 */ /* 0x040fe200078e02ff */
[----:B------:R-:W-:Y:S01]  /*90d0*/  I2IP.S8.S32.SAT R34, R11, R10, RZ ;  /* 0x0000000a0b227239 */ /* 0x000fe200000014ff */
[----:B------:R-:W-:Y:S01]  /*90e0*/  IMAD R16, R38, R16, RZ ;  /* 0x0000001026107224 */ /* 0x000fe200078e02ff */
[----:B------:R-:W-:Y:S01]  /*90f0*/  SHF.R.S32.HI R10, RZ, 0x18, R61 ;  /* 0x00000018ff0a7819 */ /* 0x000fe2000001143d */
[----:B------:R-:W-:Y:S01]  /*9100*/  IMAD R14, R6, R40, R14 ;  /* 0x00000028060e7224 */ /* 0x000fe200078e020e */
[----:B------:R-:W-:Y:S01]  /*9110*/  I2IP.S8.S32.SAT R61, R9, R8, R34 ;  /* 0x00000008093d7239 */ /* 0x000fe20000001422 */
[----:B------:R-:W-:Y:S01]  /*9120*/  IMAD R17, R38, R17, RZ ;  /* 0x0000001126117224 */ /* 0x000fe200078e02ff */
[----:B------:R-:W-:Y:S01]  /*9130*/  SHF.R.S32.HI R11, RZ, 0x18, R60 ;  /* 0x00000018ff0b7819 */ /* 0x000fe2000001143c */
[----:B------:R-:W-:Y:S01]  /*9140*/  IMAD R15, R42, R40, R15 ;  /* 0x000000282a0f7224 */ /* 0x000fe200078e020f */
[----:B------:R-:W-:Y:S01]  /*9150*/  I2IP.S8.S32.SAT R60, R5, R4, R33 ;  /* 0x00000004053c7239 */ /* 0x000fe20000001421 */
[C---:B------:R-:W-:Y:S01]  /*9160*/  IMAD R18, R38.reuse, R18, RZ ;  /* 0x0000001226127224 */ /* 0x040fe200078e02ff */
[----:B------:R-:W-:Y:S01]  /*9170*/  SHF.R.S32.HI R5, RZ, 0x18, R58 ;  /* 0x00000018ff057819 */ /* 0x000fe2000001143a */
[----:B------:R-:W-:Y:S01]  /*9180*/  IMAD R16, R7, R40, R16 ;  /* 0x0000002807107224 */ /* 0x000fe200078e0210 */
[----:B------:R-:W-:Y:S01]  /*9190*/  I2IP.S8.S32.SAT R14, R15, R14, RZ ;  /* 0x0000000e0f0e7239 */ /* 0x000fe200000014ff */
[----:B------:R-:W-:Y:S01]  /*91a0*/  IMAD R19, R38, R19, RZ ;  /* 0x0000001326137224 */ /* 0x000fe200078e02ff */
[----:B------:R-:W-:Y:S01]  /*91b0*/  SHF.R.S32.HI R7, RZ, 0x18, R48 ;  /* 0x00000018ff077819 */ /* 0x000fe20000011430 */
[----:B------:R-:W-:Y:S01]  /*91c0*/  IMAD R17, R10, R40, R17 ;  /* 0x000000280a117224 */ /* 0x000fe200078e0211 */
[----:B------:R-:W-:Y:S01]  /*91d0*/  I2IP.S8.S32.SAT R62, R13, R12, R14 ;  /* 0x0000000c0d3e7239 */ /* 0x000fe2000000140e */
[-C--:B------:R-:W-:Y:S01]  /*91e0*/  IMAD R18, R11, R40.reuse, R18 ;  /* 0x000000280b127224 */ /* 0x080fe200078e0212 */
[----:B------:R-:W-:Y:S01]  /*91f0*/  SHF.R.S32.HI R6, RZ, 0x18, R57 ;  /* 0x00000018ff067819 */ /* 0x000fe20000011439 */
[----:B------:R-:W-:Y:S02]  /*9200*/  IMAD.MOV.U32 R4, RZ, RZ, R59 ;  /* 0x000000ffff047224 */ /* 0x000fe400078e003b */
[-C--:B------:R-:W-:Y:S02]  /*9210*/  IMAD R19, R43, R40.reuse, R19 ;  /* 0x000000282b137224 */ /* 0x080fe400078e0213 */
[----:B------:R-:W-:Y:S01]  /*9220*/  IMAD R0, R4, R40, R0 ;  /* 0x0000002804007224 */ /* 0x000fe200078e0200 */
[----:B------:R-:W-:Y:S01]  /*9230*/  MOV R4, R56 ;  /* 0x0000003800047202 */ /* 0x000fe20000000f00 */
[----:B------:R-:W-:Y:S01]  /*9240*/  IMAD R23, R38, R23, RZ ;  /* 0x0000001726177224 */ /* 0x000fe200078e02ff */
[----:B------:R-:W-:Y:S01]  /*9250*/  I2IP.S8.S32.SAT R18, R19, R18, RZ ;  /* 0x0000001213127239 */ /* 0x000fe200000014ff */
[-C--:B------:R-:W-:Y:S01]  /*9260*/  IMAD R2, R5, R40.reuse, R2 ;  /* 0x0000002805027224 */ /* 0x080fe200078e0202 */
[----:B------:R-:W-:Y:S01]  /*9270*/  SHF.R.S32.HI R5, RZ, 0x18, R55 ;  /* 0x00000018ff057819 */ /* 0x000fe20000011437 */
[----:B------:R-:W-:Y:S01]  /*9280*/  IMAD R3, R6, R40, R3 ;  /* 0x0000002806037224 */ /* 0x000fe200078e0203 */
[----:B------:R-:W-:Y:S01]  /*9290*/  I2IP.S8.S32.SAT R63, R17, R16, R18 ;  /* 0x00000010113f7239 */ /* 0x000fe20000001412 */
[-C--:B------:R-:W-:Y:S01]  /*92a0*/  IMAD R23, R44, R40.reuse, R23 ;  /* 0x000000282c177224 */ /* 0x080fe200078e0217 */
[----:B------:R-:W-:Y:S01]  /*92b0*/  SHF.R.S32.HI R6, RZ, 0x18, R54 ;  /* 0x00000018ff067819 */ /* 0x000fe20000011436 */
[-C--:B------:R-:W-:Y:S01]  /*92c0*/  IMAD R20, R4, R40.reuse, R20 ;  /* 0x0000002804147224 */ /* 0x080fe200078e0214 */
[----:B------:R-:W-:Y:S01]  /*92d0*/  MOV R4, R53 ;  /* 0x0000003500047202 */ /* 0x000fe20000000f00 */
[----:B------:R1:W-:Y:S01]  /*92e0*/  STS.128 [R69+UR44+0x5200], R60 ;  /* 0x0052003c45007988 */ /* 0x0003e20008000c2c */
[----:B------:R-:W-:Y:S01]  /*92f0*/  IMAD R27, R38, R27, RZ ;  /* 0x0000001b261b7224 */ /* 0x000fe200078e02ff */
[----:B------:R-:W-:Y:S01]  /*9300*/  I2IP.S8.S32.SAT R3, R23, R3, RZ ;  /* 0x0000000317037239 */ /* 0x000fe200000014ff */
[-C--:B------:R-:W-:Y:S01]  /*9310*/  IMAD R21, R5, R40.reuse, R21 ;  /* 0x0000002805157224 */ /* 0x080fe200078e0215 */
[----:B------:R-:W-:Y:S01]  /*9320*/  SHF.R.S32.HI R5, RZ, 0x18, R52 ;  /* 0x00000018ff057819 */ /* 0x000fe20000011434 */
[-C--:B------:R-:W-:Y:S01]  /*9330*/  IMAD R22, R6, R40.reuse, R22 ;  /* 0x0000002806167224 */ /* 0x080fe200078e0216 */
[----:B------:R-:W-:Y:S01]  /*9340*/  SHF.R.S32.HI R6, RZ, 0x18, R49 ;  /* 0x00000018ff067819 */ /* 0x000fe20000011431 */
[-C--:B------:R-:W-:Y:S02]  /*9350*/  IMAD R27, R45, R40.reuse, R27 ;  /* 0x000000282d1b7224 */ /* 0x080fe400078e021b */
[-C--:B------:R-:W-:Y:S01]  /*9360*/  IMAD R24, R4, R40.reuse, R24 ;  /* 0x0000002804187224 */ /* 0x080fe200078e0218 */
[----:B------:R-:W-:Y:S01]  /*9370*/  SHF.R.S32.HI R4, RZ, 0x18, R51 ;  /* 0x00000018ff047819 */ /* 0x000fe20000011433 */
[----:B------:R-:W-:Y:S01]  /*9380*/  IMAD R25, R5, R40, R25 ;  /* 0x0000002805197224 */ /* 0x000fe200078e0219 */
[----:B------:R-:W-:Y:S01]  /*9390*/  MOV R5, R50 ;  /* 0x0000003200057202 */ /* 0x000fe20000000f00 */
[----:B------:R-:W-:Y:S02]  /*93a0*/  IMAD R31, R38, R31, RZ ;  /* 0x0000001f261f7224 */ /* 0x000fe400078e02ff */
[----:B------:R-:W-:Y:S01]  /*93b0*/  IMAD R26, R4, R40, R26 ;  /* 0x00000028041a7224 */ /* 0x000fe200078e021a */
[----:B------:R-:W-:Y:S01]  /*93c0*/  I2IP.S8.S32.SAT R4, R2, R0, R3 ;  /* 0x0000000002047239 */ /* 0x000fe20000001403 */
[-C--:B------:R-:W-:Y:S02]  /*93d0*/  IMAD R31, R46, R40.reuse, R31 ;  /* 0x000000282e1f7224 */ /* 0x080fe400078e021f */
[----:B------:R-:W-:Y:S01]  /*93e0*/  IMAD R28, R5, R40, R28 ;  /* 0x00000028051c7224 */ /* 0x000fe200078e021c */
[----:B------:R-:W-:Y:S01]  /*93f0*/  I2IP.S8.S32.SAT R5, R27, R22, RZ ;  /* 0x000000161b057239 */ /* 0x000fe200000014ff */
[----:B------:R-:W-:Y:S01]  /*9400*/  IMAD R29, R6, R40, R29 ;  /* 0x00000028061d7224 */ /* 0x000fe200078e021d */
[----:B------:R-:W-:Y:S01]  /*9410*/  I2IP.S8.S32.SAT R6, R31, R26, RZ ;  /* 0x0000001a1f067239 */ /* 0x000fe200000014ff */
[----:B------:R-:W-:Y:S01]  /*9420*/  IMAD R35, R38, R35, RZ ;  /* 0x0000002326237224 */ /* 0x000fe200078e02ff */
[----:B------:R-:W-:Y:S01]  /*9430*/  I2IP.S8.S32.SAT R5, R21, R20, R5 ;  /* 0x0000001415057239 */ /* 0x000fe20000001405 */
[----:B------:R-:W-:Y:S01]  /*9440*/  IMAD R30, R7, R40, R30 ;  /* 0x00000028071e7224 */ /* 0x000fe200078e021e */
[----:B------:R-:W-:Y:S01]  /*9450*/  I2IP.S8.S32.SAT R6, R25, R24, R6 ;  /* 0x0000001819067239 */ /* 0x000fe20000001406 */
[----:B------:R-:W-:Y:S05]  /*9460*/  IMAD R35, R47, R40, R35 ;  /* 0x000000282f237224 */ /* 0x000fea00078e0223 */
[----:B------:R-:W-:Y:S04]  /*9470*/  I2IP.S8.S32.SAT R7, R35, R30, RZ ;  /* 0x0000001e23077239 */ /* 0x000fe800000014ff */
[----:B------:R-:W-:Y:S05]  /*9480*/  I2IP.S8.S32.SAT R7, R29, R28, R7 ;  /* 0x0000001c1d077239 */ /* 0x000fea0000001407 */
        /* <DEDUP_REMOVED lines=18> */
.L_x_131:
[----:B------:R-:W-:Y:S05]  /*95b0*/  BSYNC.RECONVERGENT B0 ;  /* 0x0000000000007941 */ /* 0x000fea0003800200 */
.L_x_130:
[----:B------:R-:W-:Y:S01]  /*95c0*/  R2UR UR5, R76 ;  /* 0x000000004c0572ca */ /* 0x000fe200000e0000 */
[----:B------:R-:W-:Y:S01]  /*95d0*/  BAR.SYNC.DEFER_BLOCKING 0x1, 0x80 ;  /* 0x0042000000007b1d */ /* 0x000fe20000010000 */
[----:B------:R-:W-:Y:S01]  /*95e0*/  R2UR UR4, R77 ;  /* 0x000000004d0472ca */ /* 0x000fe200000e0000 */
[----:B------:R-:W-:Y:S01]  /*95f0*/  UISETP.NE.AND UP0, UPT, UR46, URZ, UPT ;  /* 0x000000ff2e00728c */ /* 0x000fe2000bf05270 */
[----:B------:R-:W-:Y:S02]  /*9600*/  ISETP.NE.AND P0, PT, R79, 0x2, PT ;  /* 0x000000024f00780c */ /* 0x000fe40003f05270 */
[----:B------:R-:W-:Y:S02]  /*9610*/  ISETP.NE.AND P1, PT, R36, 0x4, PT ;  /* 0x000000042400780c */ /* 0x000fe40003f25270 */
[----:B------:R-:W-:Y:S02]  /*9620*/  SEL R2, RZ, 0x1, P0 ;  /* 0x00000001ff027807 */ /* 0x000fe40000000000 */
[----:B------:R-:W-:Y:S02]  /*9630*/  SEL R0, RZ, 0x1, P1 ;  /* 0x00000001ff007807 */ /* 0x000fe40000800000 */
[----:B------:R-:W-:Y:S01]  /*9640*/  LOP3.LUT R83, R83, R2, RZ, 0x3c, !PT ;  /* 0x0000000253537212 */ /* 0x000fe200078e3cff */
[----:B------:R-:W-:Y:S01]  /*9650*/  UIADD3 UR20, UPT, UPT, UR37, UR5, URZ ;  /* 0x0000000525147290 */ /* 0x000fe2000fffe0ff */
[----:B------:R-:W-:Y:S01]  /*9660*/  LOP3.LUT R84, R84, R0, RZ, 0x3c, !PT ;  /* 0x0000000054547212 */ /* 0x000fe200078e3cff */
[----:B------:R-:W-:Y:S01]  /*9670*/  UIADD3 UR16, UPT, UPT, UR38, UR4, URZ ;  /* 0x0000000426107290 */ /* 0x000fe2000fffe0ff */
[----:B------:R-:W-:Y:S02]  /*9680*/  SEL R79, R79, RZ, P0 ;  /* 0x000000ff4f4f7207 */ /* 0x000fe40000000000 */
[----:B------:R-:W-:Y:S01]  /*9690*/  SEL R36, R36, RZ, P1 ;  /* 0x000000ff24247207 */ /* 0x000fe20000800000 */
[----:B------:R-:W-:Y:S01]  /*96a0*/  UMOV UR36, UR59 ;  /* 0x0000003b00247c82 */ /* 0x000fe20008000000 */
[----:B------:R-:W-:Y:S07]  /*96b0*/  BRA.U UP0, `(.L_x_132) ;  /* 0xffffffb900c47547 */ /* 0x000fee000b83ffff */
[----:B------:R-:W-:Y:S05]  /*96c0*/  EXIT ;  /* 0x000000000000794d */ /* 0x000fea0003800000 */
.L_x_24:
[----:B--2---:R2:W3:Y:S02]  /*96d0*/  SYNCS.PHASECHK.TRANS64.TRYWAIT P0, [R0+URZ+0x110], R2 ;  /* 0x00011002000075a7 */ /* 0x0044e400080011ff */
[----:B---3--:R-:W-:Y:S05]  /*96e0*/  @!P0 NANOSLEEP.SYNCS 0x989680 ;  /* 0x009896800000895d */ /* 0x008fea0003900000 */
[----:B------:R-:W3:Y:S02]  /*96f0*/  @!P0 SYNCS.PHASECHK.TRANS64 P0, [R0+URZ+0x110], R2 ;  /* 0x00011002000085a7 */ /* 0x000ee400080010ff */
[----:B---3--:R-:W-:Y:S05]  /*9700*/  @!P0 BRA `(.L_x_24) ;  /* 0xfffffffc00f08947 */ /* 0x008fea000383ffff */
[----:B------:R-:W-:Y:S05]  /*9710*/  BRA `(.L_x_133) ;  /* 0xffffff8000747947 */ /* 0x000fea000383ffff */
.L_x_27:
[----:B-1----:R-:W-:-:S07]  /*9720*/  MOV R0, UR33 ;  /* 0x0000002100007c02 */ /* 0x002fce0008000f00 */
.L_x_134:
[----:B-1----:R1:W2:Y:S02]  /*9730*/  SYNCS.PHASECHK.TRANS64.TRYWAIT P0, [R0+URZ+0x28], R3 ;  /* 0x00002803000075a7 */ /* 0x0022a400080011ff */
[----:B--2---:R-:W-:Y:S05]  /*9740*/  @!P0 NANOSLEEP.SYNCS 0x989680 ;  /* 0x009896800000895d */ /* 0x004fea0003900000 */
[----:B------:R-:W2:Y:S02]  /*9750*/  @!P0 SYNCS.PHASECHK.TRANS64 P0, [R0+URZ+0x28], R3 ;  /* 0x00002803000085a7 */ /* 0x000ea400080010ff */
[----:B--2---:R-:W-:Y:S05]  /*9760*/  @!P0 BRA `(.L_x_134) ;  /* 0xfffffffc00f08947 */ /* 0x004fea000383ffff */
[----:B------:R-:W-:Y:S05]  /*9770*/  BRA `(.L_x_26) ;  /* 0xffffff8000bc7947 */ /* 0x000fea000383ffff */
.L_x_34:
[----:B-1----:R-:W-:-:S07]  /*9780*/  MOV R0, UR17 ;  /* 0x0000001100007c02 */ /* 0x002fce0008000f00 */
.L_x_135:
[----:B-1----:R1:W2:Y:S02]  /*9790*/  SYNCS.PHASECHK.TRANS64.TRYWAIT P0, [R0+URZ+0x28], R3 ;  /* 0x00002803000075a7 */ /* 0x0022a400080011ff */
[----:B--2---:R-:W-:Y:S05]  /*97a0*/  @!P0 NANOSLEEP.SYNCS 0x989680 ;  /* 0x009896800000895d */ /* 0x004fea0003900000 */
[----:B------:R-:W2:Y:S02]  /*97b0*/  @!P0 SYNCS.PHASECHK.TRANS64 P0, [R0+URZ+0x28], R3 ;  /* 0x00002803000085a7 */ /* 0x000ea400080010ff */
[----:B--2---:R-:W-:Y:S05]  /*97c0*/  @!P0 BRA `(.L_x_135) ;  /* 0xfffffffc00f08947 */ /* 0x004fea000383ffff */
[----:B------:R-:W-:Y:S05]  /*97d0*/  BRA `(.L_x_33) ;  /* 0xffffff8400787947 */ /* 0x000fea000383ffff */
.L_x_39:
[----:B-1----:R1:W2:Y:S02]  /*97e0*/  SYNCS.PHASECHK.TRANS64.TRYWAIT P0, [R3+URZ+0xa0], R0 ;  /* 0x0000a000030075a7 */ /* 0x0022a400080011ff */
[----:B--2---:R-:W-:Y:S05]  /*97f0*/  @!P0 NANOSLEEP.SYNCS 0x989680 ;  /* 0x009896800000895d */ /* 0x004fea0003900000 */
[----:B------:R-:W2:Y:S02]  /*9800*/  @!P0 SYNCS.PHASECHK.TRANS64 P0, [R3+URZ+0xa0], R0 ;  /* 0x0000a000030085a7 */ /* 0x000ea400080010ff */
[----:B--2---:R-:W-:Y:S05]  /*9810*/  @!P0 BRA `(.L_x_39) ;  /* 0xfffffffc00f08947 */ /* 0x004fea000383ffff */
[----:B------:R-:W-:Y:S05]  /*9820*/  BRA `(.L_x_136) ;  /* 0xffffff88001c7947 */ /* 0x000fea000383ffff */
.L_x_43:
[----:B------:R-:W-:-:S07]  /*9830*/  MOV R0, UR4 ;  /* 0x0000000400007c02 */ /* 0x000fce0008000f00 */
.L_x_137:
[----:B-1----:R1:W2:Y:S02]  /*9840*/  SYNCS.PHASECHK.TRANS64.TRYWAIT P0, [R0+URZ], R2 ;  /* 0x00000002000075a7 */ /* 0x0022a400080011ff */
[----:B--2---:R-:W-:Y:S05]  /*9850*/  @!P0 NANOSLEEP.SYNCS 0x989680 ;  /* 0x009896800000895d */ /* 0x004fea0003900000 */
[----:B------:R-:W2:Y:S02]  /*9860*/  @!P0 SYNCS.PHASECHK.TRANS64 P0, [R0+URZ], R2 ;  /* 0x00000002000085a7 */ /* 0x000ea400080010ff */
[----:B--2---:R-:W-:Y:S05]  /*9870*/  @!P0 BRA `(.L_x_137) ;  /* 0xfffffffc00f08947 */ /* 0x004fea000383ffff */
[----:B------:R-:W-:Y:S05]  /*9880*/  BRA `(.L_x_138) ;  /* 0xffffff8c00c87947 */ /* 0x000fea000383ffff */
.L_x_44:
[----:B------:R-:W-:-:S07]  /*9890*/  MOV R0, UR5 ;  /* 0x0000000500007c02 */ /* 0x000fce0008000f00 */
.L_x_139:
[----:B-1----:R1:W2:Y:S02]  /*98a0*/  SYNCS.PHASECHK.TRANS64.TRYWAIT P0, [R0+URZ], R3 ;  /* 0x00000003000075a7 */ /* 0x0022a400080011ff */
[----:B--2---:R-:W-:Y:S05]  /*98b0*/  @!P0 NANOSLEEP.SYNCS 0x989680 ;  /* 0x009896800000895d */ /* 0x004fea0003900000 */
[----:B------:R-:W2:Y:S02]  /*98c0*/  @!P0 SYNCS.PHASECHK.TRANS64 P0, [R0+URZ], R3 ;  /* 0x00000003000085a7 */ /* 0x000ea400080010ff */
[----:B--2---:R-:W-:Y:S05]  /*98d0*/  @!P0 BRA `(.L_x_139) ;  /* 0xfffffffc00f08947 */ /* 0x004fea000383ffff */
[----:B------:R-:W-:Y:S05]  /*98e0*/  BRA `(.L_x_140) ;  /* 0xffffff8c00d47947 */ /* 0x000fea000383ffff */
.L_x_45:
[----:B------:R-:W-:-:S07]  /*98f0*/  MOV R0, UR5 ;  /* 0x0000000500007c02 */ /* 0x000fce0008000f00 */
.L_x_141:
[----:B-1----:R1:W2:Y:S02]  /*9900*/  SYNCS.PHASECHK.TRANS64.TRYWAIT P0, [R0+URZ], R3 ;  /* 0x00000003000075a7 */ /* 0x0022a400080011ff */
[----:B--2---:R-:W-:Y:S05]  /*9910*/  @!P0 NANOSLEEP.SYNCS 0x989680 ;  /* 0x009896800000895d */ /* 0x004fea0003900000 */
[----:B------:R-:W2:Y:S02]  /*9920*/  @!P0 SYNCS.PHASECHK.TRANS64 P0, [R0+URZ], R3 ;  /* 0x00000003000085a7 */ /* 0x000ea400080010ff */
[----:B--2---:R-:W-:Y:S05]  /*9930*/  @!P0 BRA `(.L_x_141) ;  /* 0xfffffffc00f08947 */ /* 0x004fea000383ffff */
[----:B------:R-:W-:Y:S05]  /*9940*/  BRA `(.L_x_142) ;  /* 0xffffff8c00e07947 */ /* 0x000fea000383ffff */
.L_x_46:
[----:B------:R-:W-:-:S07]  /*9950*/  MOV R0, UR5 ;  /* 0x0000000500007c02 */ /* 0x000fce0008000f00 */
.L_x_143:
[----:B-1----:R1:W2:Y:S02]  /*9960*/  SYNCS.PHASECHK.TRANS64.TRYWAIT P0, [R0+URZ], R3 ;  /* 0x00000003000075a7 */ /* 0x0022a400080011ff */
[----:B--2---:R-:W-:Y:S05]  /*9970*/  @!P0 NANOSLEEP.SYNCS 0x989680 ;  /* 0x009896800000895d */ /* 0x004fea0003900000 */
[----:B------:R-:W2:Y:S02]  /*9980*/  @!P0 SYNCS.PHASECHK.TRANS64 P0, [R0+URZ], R3 ;  /* 0x00000003000085a7 */ /* 0x000ea400080010ff */
[----:B--2---:R-:W-:Y:S05]  /*9990*/  @!P0 BRA `(.L_x_143) ;  /* 0xfffffffc00f08947 */ /* 0x004fea000383ffff */
[----:B------:R-:W-:Y:S05]  /*99a0*/  BRA `(.L_x_144) ;  /* 0xffffff8c00ec7947 */ /* 0x000fea000383ffff */
.L_x_49:
[----:B-1----:R1:W2:Y:S02]  /*99b0*/  SYNCS.PHASECHK.TRANS64.TRYWAIT P0, [R2+URZ+0x100], R4 ;  /* 0x00010004020075a7 */ /* 0x0022a400080011ff */
[----:B--2---:R-:W-:Y:S05]  /*99c0*/  @!P0 NANOSLEEP.SYNCS 0x989680 ;  /* 0x009896800000895d */ /* 0x004fea0003900000 */
[----:B------:R-:W2:Y:S02]  /*99d0*/  @!P0 SYNCS.PHASECHK.TRANS64 P0, [R2+URZ+0x100], R4 ;  /* 0x00010004020085a7 */ /* 0x000ea400080010ff */
[----:B--2---:R-:W-:Y:S05]  /*99e0*/  @!P0 BRA `(.L_x_49) ;  /* 0xfffffffc00f08947 */ /* 0x004fea000383ffff */
[----:B------:R-:W-:Y:S05]  /*99f0*/  BRA `(.L_x_145) ;  /* 0xffffff9000487947 */ /* 0x000fea000383ffff */
.L_x_50:
[----:B------:R-:W-:-:S07]  /*9a00*/  MOV R2, UR4 ;  /* 0x0000000400027c02 */ /* 0x000fce0008000f00 */
.L_x_146:
[----:B-1----:R1:W2:Y:S02]  /*9a10*/  SYNCS.PHASECHK.TRANS64.TRYWAIT P0, [R2+URZ+0xb0], R5 ;  /* 0x0000b005020075a7 */ /* 0x0022a400080011ff */
[----:B--2---:R-:W-:Y:S05]  /*9a20*/  @!P0 NANOSLEEP.SYNCS 0x989680 ;  /* 0x009896800000895d */ /* 0x004fea0003900000 */
[----:B------:R-:W2:Y:S02]  /*9a30*/  @!P0 SYNCS.PHASECHK.TRANS64 P0, [R2+URZ+0xb0], R5 ;  /* 0x0000b005020085a7 */ /* 0x000ea400080010ff */
[----:B--2---:R-:W-:Y:S05]  /*9a40*/  @!P0 BRA `(.L_x_146) ;  /* 0xfffffffc00f08947 */ /* 0x004fea000383ffff */
[----:B------:R-:W-:Y:S05]  /*9a50*/  BRA `(.L_x_147) ;  /* 0xffffff9000587947 */ /* 0x000fea000383ffff */
.L_x_51:
[----:B-1----:R1:W2:Y:S02]  /*9a60*/  SYNCS.PHASECHK.TRANS64.TRYWAIT P1, [R2+URZ+0xa0], R4 ;  /* 0x0000a004020075a7 */ /* 0x0022a400080211ff */
[----:B--2---:R-:W-:Y:S05]  /*9a70*/  @!P1 NANOSLEEP.SYNCS 0x989680 ;  /* 0x009896800000995d */ /* 0x004fea0003900000 */
[----:B------:R-:W2:Y:S02]  /*9a80*/  @!P1 SYNCS.PHASECHK.TRANS64 P1, [R2+URZ+0xa0], R4 ;  /* 0x0000a004020095a7 */ /* 0x000ea400080210ff */
[----:B--2---:R-:W-:Y:S05]  /*9a90*/  @!P1 BRA `(.L_x_51) ;  /* 0xfffffffc00f09947 */ /* 0x004fea000383ffff */
[----:B------:R-:W-:Y:S05]  /*9aa0*/  BRA `(.L_x_148) ;  /* 0xffffff9000887947 */ /* 0x000fea000383ffff */
.L_x_54:
[----:B------:R-:W-:-:S07]  /*9ab0*/  MOV R0, UR4 ;  /* 0x0000000400007c02 */ /* 0x000fce0008000f00 */
.L_x_149:
[----:B-1----:R1:W2:Y:S02]  /*9ac0*/  SYNCS.PHASECHK.TRANS64.TRYWAIT P0, [R0+URZ+0xb0], R2 ;  /* 0x0000b002000075a7 */ /* 0x0022a400080011ff */
[----:B--2---:R-:W-:Y:S05]  /*9ad0*/  @!P0 NANOSLEEP.SYNCS 0x989680 ;  /* 0x009896800000895d */ /* 0x004fea0003900000 */
[----:B------:R-:W2:Y:S02]  /*9ae0*/  @!P0 SYNCS.PHASECHK.TRANS64 P0, [R0+URZ+0xb0], R2 ;  /* 0x0000b002000085a7 */ /* 0x000ea400080010ff */
[----:B--2---:R-:W-:Y:S05]  /*9af0*/  @!P0 BRA `(.L_x_149) ;  /* 0xfffffffc00f08947 */ /* 0x004fea000383ffff */
[----:B------:R-:W-:Y:S05]  /*9b00*/  BRA `(.L_x_53) ;  /* 0xffffff9000dc7947 */ /* 0x000fea000383ffff */
.L_x_61:
[----:B-1----:R1:W2:Y:S02]  /*9b10*/  SYNCS.PHASECHK.TRANS64.TRYWAIT P1, [R0+URZ+0xa0], R2 ;  /* 0x0000a002000075a7 */ /* 0x0022a400080211ff */
[----:B--2---:R-:W-:Y:S05]  /*9b20*/  @!P1 NANOSLEEP.SYNCS 0x989680 ;  /* 0x009896800000995d */ /* 0x004fea0003900000 */
[----:B------:R-:W2:Y:S02]  /*9b30*/  @!P1 SYNCS.PHASECHK.TRANS64 P1, [R0+URZ+0xa0], R2 ;  /* 0x0000a002000095a7 */ /* 0x000ea400080210ff */
[----:B--2---:R-:W-:Y:S05]  /*9b40*/  @!P1 BRA `(.L_x_61) ;  /* 0xfffffffc00f09947 */ /* 0x004fea000383ffff */
[----:B------:R-:W-:Y:S05]  /*9b50*/  BRA `(.L_x_150) ;  /* 0xffffff9800387947 */ /* 0x000fea000383ffff */
.L_x_62:
[----:B------:R-:W-:-:S07]  /*9b60*/  MOV R2, UR19 ;  /* 0x0000001300027c02 */ /* 0x000fce0008000f00 */
.L_x_151:
[----:B-1----:R1:W2:Y:S02]  /*9b70*/  SYNCS.PHASECHK.TRANS64.TRYWAIT P0, [R2+URZ+0xe0], R0 ;  /* 0x0000e000020075a7 */ /* 0x0022a400080011ff */
[----:B--2---:R-:W-:Y:S05]  /*9b80*/  @!P0 NANOSLEEP.SYNCS 0x989680 ;  /* 0x009896800000895d */ /* 0x004fea0003900000 */
[----:B------:R-:W2:Y:S02]  /*9b90*/  @!P0 SYNCS.PHASECHK.TRANS64 P0, [R2+URZ+0xe0], R0 ;  /* 0x0000e000020085a7 */ /* 0x000ea400080010ff */
[----:B--2---:R-:W-:Y:S05]  /*9ba0*/  @!P0 BRA `(.L_x_151) ;  /* 0xfffffffc00f08947 */ /* 0x004fea000383ffff */
[----:B------:R-:W-:Y:S05]  /*9bb0*/  BRA `(.L_x_152) ;  /* 0xffffff98006c7947 */ /* 0x000fea000383ffff */
.L_x_65:
[----:B------:R-:W-:Y:S07]  /*9bc0*/  MOV R0, UR6 ;  /* 0x0000000600007c02 */ /* 0x000fee0008000f00 */
.L_x_153:
[----:B-1----:R1:W2:Y:S02]  /*9bd0*/  SYNCS.PHASECHK.TRANS64.TRYWAIT P0, [R0+URZ], R2 ;  /* 0x00000002000075a7 */ /* 0x0022a400080011ff */
[----:B--2---:R-:W-:Y:S05]  /*9be0*/  @!P0 NANOSLEEP.SYNCS 0x989680 ;  /* 0x009896800000895d */ /* 0x004fea0003900000 */
[----:B------:R-:W2:Y:S02]  /*9bf0*/  @!P0 SYNCS.PHASECHK.TRANS64 P0, [R0+URZ], R2 ;  /* 0x00000002000085a7 */ /* 0x000ea400080010ff */
[----:B--2---:R-:W-:Y:S05]  /*9c00*/  @!P0 BRA `(.L_x_153) ;  /* 0xfffffffc00f08947 */ /* 0x004fea000383ffff */
[----:B------:R-:W-:Y:S05]  /*9c10*/  BRA `(.L_x_64) ;  /* 0xffffff9800a47947 */ /* 0x000fea000383ffff */
.L_x_68:
[----:B------:R-:W-:-:S07]  /*9c20*/  MOV R0, UR4 ;  /* 0x0000000400007c02 */ /* 0x000fce0008000f00 */
.L_x_154:
[----:B--2---:R2:W4:Y:S02]  /*9c30*/  SYNCS.PHASECHK.TRANS64.TRYWAIT P0, [R0+URZ], R2 ;  /* 0x00000002000075a7 */ /* 0x00452400080011ff */
[----:B----4-:R-:W-:Y:S05]  /*9c40*/  @!P0 NANOSLEEP.SYNCS 0x989680 ;  /* 0x009896800000895d */ /* 0x010fea0003900000 */
[----:B------:R-:W4:Y:S02]  /*9c50*/  @!P0 SYNCS.PHASECHK.TRANS64 P0, [R0+URZ], R2 ;  /* 0x00000002000085a7 */ /* 0x000f2400080010ff */
[----:B----4-:R-:W-:Y:S05]  /*9c60*/  @!P0 BRA `(.L_x_154) ;  /* 0xfffffffc00f08947 */ /* 0x010fea000383ffff */
[----:B------:R-:W-:Y:S05]  /*9c70*/  BRA `(.L_x_155) ;  /* 0xffffff9c00447947 */ /* 0x000fea000383ffff */
.L_x_69:
[----:B------:R-:W-:-:S07]  /*9c80*/  MOV R0, UR5 ;  /* 0x0000000500007c02 */ /* 0x000fce0008000f00 */
.L_x_156:
[----:B-1----:R1:W2:Y:S02]  /*9c90*/  SYNCS.PHASECHK.TRANS64.TRYWAIT P0, [R0+URZ], R3 ;  /* 0x00000003000075a7 */ /* 0x0022a400080011ff */
[----:B--2---:R-:W-:Y:S05]  /*9ca0*/  @!P0 NANOSLEEP.SYNCS 0x989680 ;  /* 0x009896800000895d */ /* 0x004fea0003900000 */
[----:B------:R-:W2:Y:S02]  /*9cb0*/  @!P0 SYNCS.PHASECHK.TRANS64 P0, [R0+URZ], R3 ;  /* 0x00000003000085a7 */ /* 0x000ea400080010ff */
[----:B--2---:R-:W-:Y:S05]  /*9cc0*/  @!P0 BRA `(.L_x_156) ;  /* 0xfffffffc00f08947 */ /* 0x004fea000383ffff */
[----:B------:R-:W-:Y:S05]  /*9cd0*/  BRA `(.L_x_157) ;  /* 0xffffff9c00507947 */ /* 0x000fea000383ffff */
.L_x_70:
[----:B------:R-:W-:-:S07]  /*9ce0*/  MOV R0, UR5 ;  /* 0x0000000500007c02 */ /* 0x000fce0008000f00 */
.L_x_158:
[----:B-1----:R1:W2:Y:S02]  /*9cf0*/  SYNCS.PHASECHK.TRANS64.TRYWAIT P0, [R0+URZ], R3 ;  /* 0x00000003000075a7 */ /* 0x0022a400080011ff */
[----:B--2---:R-:W-:Y:S05]  /*9d00*/  @!P0 NANOSLEEP.SYNCS 0x989680 ;  /* 0x009896800000895d */ /* 0x004fea0003900000 */
[----:B------:R-:W2:Y:S02]  /*9d10*/  @!P0 SYNCS.PHASECHK.TRANS64 P0, [R0+URZ], R3 ;  /* 0x00000003000085a7 */ /* 0x000ea400080010ff */
[----:B--2---:R-:W-:Y:S05]  /*9d20*/  @!P0 BRA `(.L_x_158) ;  /* 0xfffffffc00f08947 */ /* 0x004fea000383ffff */
[----:B------:R-:W-:Y:S05]  /*9d30*/  BRA `(.L_x_159) ;  /* 0xffffff9c005c7947 */ /* 0x000fea000383ffff */
.L_x_71:
[----:B-1----:R-:W-:-:S07]  /*9d40*/  MOV R0, UR4 ;  /* 0x0000000400007c02 */ /* 0x002fce0008000f00 */
.L_x_160:
[----:B-1----:R1:W2:Y:S02]  /*9d50*/  SYNCS.PHASECHK.TRANS64.TRYWAIT P0, [R0+URZ], R2 ;  /* 0x00000002000075a7 */ /* 0x0022a400080011ff */
[----:B--2---:R-:W-:Y:S05]  /*9d60*/  @!P0 NANOSLEEP.SYNCS 0x989680 ;  /* 0x009896800000895d */ /* 0x004fea0003900000 */
[----:B------:R-:W2:Y:S02]  /*9d70*/  @!P0 SYNCS.PHASECHK.TRANS64 P0, [R0+URZ], R2 ;  /* 0x00000002000085a7 */ /* 0x000ea400080010ff */
[----:B--2---:R-:W-:Y:S05]  /*9d80*/  @!P0 BRA `(.L_x_160) ;  /* 0xfffffffc00f08947 */ /* 0x004fea000383ffff */
[----:B------:R-:W-:Y:S05]  /*9d90*/  BRA `(.L_x_161) ;  /* 0xffffff9c00687947 */ /* 0x000fea000383ffff */
.L_x_76:
[----:B--2---:R2:W3:Y:S02]  /*9da0*/  SYNCS.PHASECHK.TRANS64.TRYWAIT P0, [R12+URZ+0xa0], R0 ;  /* 0x0000a0000c0075a7 */ /* 0x0044e400080011ff */
[----:B---3--:R-:W-:Y:S05]  /*9db0*/  @!P0 NANOSLEEP.SYNCS 0x989680 ;  /* 0x009896800000895d */ /* 0x008fea0003900000 */
[----:B------:R-:W3:Y:S02]  /*9dc0*/  @!P0 SYNCS.PHASECHK.TRANS64 P0, [R12+URZ+0xa0], R0 ;  /* 0x0000a0000c0085a7 */ /* 0x000ee400080010ff */
[----:B---3--:R-:W-:Y:S05]  /*9dd0*/  @!P0 BRA `(.L_x_76) ;  /* 0xfffffffc00f08947 */ /* 0x008fea000383ffff */
[----:B------:R-:W-:Y:S05]  /*9de0*/  BRA `(.L_x_162) ;  /* 0xffffffa000887947 */ /* 0x000fea000383ffff */
.L_x_79:
[----:B-1----:R-:W-:Y:S07]  /*9df0*/  MOV R0, UR21 ;  /* 0x0000001500007c02 */ /* 0x002fee0008000f00 */
.L_x_163:
[----:B-1----:R1:W2:Y:S02]  /*9e00*/  SYNCS.PHASECHK.TRANS64.TRYWAIT P2, [R0+URZ+0x98], R6 ;  /* 0x00009806000075a7 */ /* 0x0022a400080411ff */
[----:B--2---:R-:W-:Y:S05]  /*9e10*/  @!P2 NANOSLEEP.SYNCS 0x989680 ;  /* 0x009896800000a95d */ /* 0x004fea0003900000 */
[----:B------:R-:W2:Y:S02]  /*9e20*/  @!P2 SYNCS.PHASECHK.TRANS64 P2, [R0+URZ+0x98], R6 ;  /* 0x000098060000a5a7 */ /* 0x000ea400080410ff */
[----:B--2---:R-:W-:Y:S05]  /*9e30*/  @!P2 BRA `(.L_x_163) ;  /* 0xfffffffc00f0a947 */ /* 0x004fea000383ffff */
[----:B------:R-:W-:Y:S05]  /*9e40*/  BRA `(.L_x_78) ;  /* 0xffffffa400f07947 */ /* 0x000fea000383ffff */
.L_x_82:
[----:B------:R-:W-:Y:S07]  /*9e50*/  MOV R0, UR21 ;  /* 0x0000001500007c02 */ /* 0x000fee0008000f00 */
.L_x_164:
[----:B-1----:R1:W2:Y:S02]  /*9e60*/  SYNCS.PHASECHK.TRANS64.TRYWAIT P0, [R0+URZ+0x70], R9 ;  /* 0x00007009000075a7 */ /* 0x0022a400080011ff */
[----:B--2---:R-:W-:Y:S05]  /*9e70*/  @!P0 NANOSLEEP.SYNCS 0x989680 ;  /* 0x009896800000895d */ /* 0x004fea0003900000 */
[----:B------:R-:W2:Y:S02]  /*9e80*/  @!P0 SYNCS.PHASECHK.TRANS64 P0, [R0+URZ+0x70], R9 ;  /* 0x00007009000085a7 */ /* 0x000ea400080010ff */
[----:B--2---:R-:W-:Y:S05]  /*9e90*/  @!P0 BRA `(.L_x_164) ;  /* 0xfffffffc00f08947 */ /* 0x004fea000383ffff */
[----:B------:R-:W-:Y:S05]  /*9ea0*/  BRA `(.L_x_165) ;  /* 0xffffffa8004c7947 */ /* 0x000fea000383ffff */
.L_x_83:
[----:B------:R-:W-:Y:S07]  /*9eb0*/  MOV R0, UR21 ;  /* 0x0000001500007c02 */ /* 0x000fee0008000f00 */
.L_x_166:
[----:B-1----:R1:W2:Y:S02]  /*9ec0*/  SYNCS.PHASECHK.TRANS64.TRYWAIT P0, [R0+URZ+0x78], R9 ;  /* 0x00007809000075a7 */ /* 0x0022a400080011ff */
[----:B--2---:R-:W-:Y:S05]  /*9ed0*/  @!P0 NANOSLEEP.SYNCS 0x989680 ;  /* 0x009896800000895d */ /* 0x004fea0003900000 */
[----:B------:R-:W2:Y:S02]  /*9ee0*/  @!P0 SYNCS.PHASECHK.TRANS64 P0, [R0+URZ+0x78], R9 ;  /* 0x00007809000085a7 */ /* 0x000ea400080010ff */
[----:B--2---:R-:W-:Y:S05]  /*9ef0*/  @!P0 BRA `(.L_x_166) ;  /* 0xfffffffc00f08947 */ /* 0x004fea000383ffff */
[----:B------:R-:W-:Y:S05]  /*9f00*/  BRA `(.L_x_167) ;  /* 0xffffffa800887947 */ /* 0x000fea000383ffff */
.L_x_84:
[----:B------:R-:W-:Y:S07]  /*9f10*/  MOV R0, UR21 ;  /* 0x0000001500007c02 */ /* 0x000fee0008000f00 */
.L_x_168:
[----:B-1----:R1:W2:Y:S02]  /*9f20*/  SYNCS.PHASECHK.TRANS64.TRYWAIT P0, [R0+URZ+0x80], R9 ;  /* 0x00008009000075a7 */ /* 0x0022a400080011ff */
[----:B--2---:R-:W-:Y:S05]  /*9f30*/  @!P0 NANOSLEEP.SYNCS 0x989680 ;  /* 0x009896800000895d */ /* 0x004fea0003900000 */
[----:B------:R-:W2:Y:S02]  /*9f40*/  @!P0 SYNCS.PHASECHK.TRANS64 P0, [R0+URZ+0x80], R9 ;  /* 0x00008009000085a7 */ /* 0x000ea400080010ff */
[----:B--2---:R-:W-:Y:S05]  /*9f50*/  @!P0 BRA `(.L_x_168) ;  /* 0xfffffffc00f08947 */ /* 0x004fea000383ffff */
[----:B------:R-:W-:Y:S05]  /*9f60*/  BRA `(.L_x_169) ;  /* 0xffffffa800d07947 */ /* 0x000fea000383ffff */
.L_x_85:
[----:B------:R-:W-:Y:S07]  /*9f70*/  MOV R0, UR21 ;  /* 0x0000001500007c02 */ /* 0x000fee0008000f00 */
.L_x_170:
[----:B-1----:R1:W2:Y:S02]  /*9f80*/  SYNCS.PHASECHK.TRANS64.TRYWAIT P0, [R0+URZ+0x88], R9 ;  /* 0x00008809000075a7 */ /* 0x0022a400080011ff */
[----:B--2---:R-:W-:Y:S05]  /*9f90*/  @!P0 NANOSLEEP.SYNCS 0x989680 ;  /* 0x009896800000895d */ /* 0x004fea0003900000 */
[----:B------:R-:W2:Y:S02]  /*9fa0*/  @!P0 SYNCS.PHASECHK.TRANS64 P0, [R0+URZ+0x88], R9 ;  /* 0x00008809000085a7 */ /* 0x000ea400080010ff */
[----:B--2---:R-:W-:Y:S05]  /*9fb0*/  @!P0 BRA `(.L_x_170) ;  /* 0xfffffffc00f08947 */ /* 0x004fea000383ffff */
[----:B------:R-:W-:Y:S05]  /*9fc0*/  BRA `(.L_x_171) ;  /* 0xffffffac00147947 */ /* 0x000fea000383ffff */
.L_x_87:
[----:B------:R-:W-:-:S07]  /*9fd0*/  MOV R0, UR21 ;  /* 0x0000001500007c02 */ /* 0x000fce0008000f00 */
.L_x_172:
[----:B-1----:R1:W3:Y:S02]  /*9fe0*/  SYNCS.PHASECHK.TRANS64.TRYWAIT P0, [R0+URZ+0x70], R2 ;  /* 0x00007002000075a7 */ /* 0x0022e400080011ff */
[----:B---3--:R-:W-:Y:S05]  /*9ff0*/  @!P0 NANOSLEEP.SYNCS 0x989680 ;  /* 0x009896800000895d */ /* 0x008fea0003900000 */
[----:B------:R-:W3:Y:S02]  /*a000*/  @!P0 SYNCS.PHASECHK.TRANS64 P0, [R0+URZ+0x70], R2 ;  /* 0x00007002000085a7 */ /* 0x000ee400080010ff */
[----:B---3--:R-:W-:Y:S05]  /*a010*/  @!P0 BRA `(.L_x_172) ;  /* 0xfffffffc00f08947 */ /* 0x008fea000383ffff */
[----:B------:R-:W-:Y:S05]  /*a020*/  BRA `(.L_x_173) ;  /* 0xffffffac008c7947 */ /* 0x000fea000383ffff */
.L_x_88:
[----:B-1----:R-:W-:-:S07]  /*a030*/  MOV R0, UR21 ;  /* 0x0000001500007c02 */ /* 0x002fce0008000f00 */
.L_x_174:
[----:B-1----:R1:W3:Y:S02]  /*a040*/  SYNCS.PHASECHK.TRANS64.TRYWAIT P0, [R0+URZ+0x78], R2 ;  /* 0x00007802000075a7 */ /* 0x0022e400080011ff */
[----:B---3--:R-:W-:Y:S05]  /*a050*/  @!P0 NANOSLEEP.SYNCS 0x989680 ;  /* 0x009896800000895d */ /* 0x008fea0003900000 */
[----:B------:R-:W3:Y:S02]  /*a060*/  @!P0 SYNCS.PHASECHK.TRANS64 P0, [R0+URZ+0x78], R2 ;  /* 0x00007802000085a7 */ /* 0x000ee400080010ff */
[----:B---3--:R-:W-:Y:S05]  /*a070*/  @!P0 BRA `(.L_x_174) ;  /* 0xfffffffc00f08947 */ /* 0x008fea000383ffff */
[----:B------:R-:W-:Y:S05]  /*a080*/  BRA `(.L_x_175) ;  /* 0xffffffac007c7947 */ /* 0x000fea000383ffff */
.L_x_89:
[----:B-1----:R-:W-:-:S07]  /*a090*/  MOV R0, UR21 ;  /* 0x0000001500007c02 */ /* 0x002fce0008000f00 */
.L_x_176:
[----:B-1----:R1:W3:Y:S02]  /*a0a0*/  SYNCS.PHASECHK.TRANS64.TRYWAIT P0, [R0+URZ+0x80], R2 ;  /* 0x00008002000075a7 */ /* 0x0022e400080011ff */
[----:B---3--:R-:W-:Y:S05]  /*a0b0*/  @!P0 NANOSLEEP.SYNCS 0x989680 ;  /* 0x009896800000895d */ /* 0x008fea0003900000 */
[----:B------:R-:W3:Y:S02]  /*a0c0*/  @!P0 SYNCS.PHASECHK.TRANS64 P0, [R0+URZ+0x80], R2 ;  /* 0x00008002000085a7 */ /* 0x000ee400080010ff */
[----:B---3--:R-:W-:Y:S05]  /*a0d0*/  @!P0 BRA `(.L_x_176) ;  /* 0xfffffffc00f08947 */ /* 0x008fea000383ffff */
[----:B------:R-:W-:Y:S05]  /*a0e0*/  BRA `(.L_x_177) ;  /* 0xffffffac006c7947 */ /* 0x000fea000383ffff */
.L_x_91:
[----:B-1----:R1:W2:Y:S02]  /*a0f0*/  SYNCS.PHASECHK.TRANS64.TRYWAIT P0, [R3+URZ+0xa0], R0 ;  /* 0x0000a000030075a7 */ /* 0x0022a400080011ff */
[----:B--2---:R-:W-:Y:S05]  /*a100*/  @!P0 NANOSLEEP.SYNCS 0x989680 ;  /* 0x009896800000895d */ /* 0x004fea0003900000 */
[----:B------:R-:W2:Y:S02]  /*a110*/  @!P0 SYNCS.PHASECHK.TRANS64 P0, [R3+URZ+0xa0], R0 ;  /* 0x0000a000030085a7 */ /* 0x000ea400080010ff */
[----:B--2---:R-:W-:Y:S05]  /*a120*/  @!P0 BRA `(.L_x_91) ;  /* 0xfffffffc00f08947 */ /* 0x004fea000383ffff */
[----:B------:R-:W-:Y:S05]  /*a130*/  BRA `(.L_x_178) ;  /* 0xffffffb000387947 */ /* 0x000fea000383ffff */
.L_x_102:
[----:B-1----:R1:W2:Y:S02]  /*a140*/  SYNCS.PHASECHK.TRANS64.TRYWAIT P1, [R2+URZ+0x50], R0 ;  /* 0x00005000020075a7 */ /* 0x0022a400080211ff */
[----:B--2---:R-:W-:Y:S05]  /*a150*/  @!P1 NANOSLEEP.SYNCS 0x989680 ;  /* 0x009896800000995d */ /* 0x004fea0003900000 */
[----:B------:R-:W2:Y:S02]  /*a160*/  @!P1 SYNCS.PHASECHK.TRANS64 P1, [R2+URZ+0x50], R0 ;  /* 0x00005000020095a7 */ /* 0x000ea400080210ff */
[----:B--2---:R-:W-:Y:S05]  /*a170*/  @!P1 BRA `(.L_x_102) ;  /* 0xfffffffc00f09947 */ /* 0x004fea000383ffff */
[----:B------:R-:W-:Y:S05]  /*a180*/  BRA `(.L_x_101) ;  /* 0xffffffbc00ac7947 */ /* 0x000fea000383ffff */
.L_x_104:
[----:B-1----:R1:W2:Y:S02]  /*a190*/  SYNCS.PHASECHK.TRANS64.TRYWAIT P0, [R52+URZ+0xc0], R3 ;  /* 0x0000c003340075a7 */ /* 0x0022a400080011ff */
[----:B--2---:R-:W-:Y:S05]  /*a1a0*/  @!P0 NANOSLEEP.SYNCS 0x989680 ;  /* 0x009896800000895d */ /* 0x004fea0003900000 */
[----:B------:R-:W2:Y:S02]  /*a1b0*/  @!P0 SYNCS.PHASECHK.TRANS64 P0, [R52+URZ+0xc0], R3 ;  /* 0x0000c003340085a7 */ /* 0x000ea400080010ff */
[----:B--2---:R-:W-:Y:S05]  /*a1c0*/  @!P0 BRA `(.L_x_104) ;  /* 0xfffffffc00f08947 */ /* 0x004fea000383ffff */
[----:B------:R-:W-:Y:S05]  /*a1d0*/  BRA `(.L_x_103) ;  /* 0xffffffc000007947 */ /* 0x000fea000383ffff */
.L_x_112:
[----:B--2---:R2:W3:Y:S02]  /*a1e0*/  SYNCS.PHASECHK.TRANS64.TRYWAIT P0, [R0+URZ+0x50], R2 ;  /* 0x00005002000075a7 */ /* 0x0044e400080011ff */
[----:B---3--:R-:W-:Y:S05]  /*a1f0*/  @!P0 NANOSLEEP.SYNCS 0x989680 ;  /* 0x009896800000895d */ /* 0x008fea0003900000 */
[----:B------:R-:W3:Y:S02]  /*a200*/  @!P0 SYNCS.PHASECHK.TRANS64 P0, [R0+URZ+0x50], R2 ;  /* 0x00005002000085a7 */ /* 0x000ee400080010ff */
[----:B---3--:R-:W-:Y:S05]  /*a210*/  @!P0 BRA `(.L_x_112) ;  /* 0xfffffffc00f08947 */ /* 0x008fea000383ffff */
[----:B------:R-:W-:Y:S05]  /*a220*/  BRA `(.L_x_111) ;  /* 0xffffffc800f47947 */ /* 0x000fea000383ffff */
.L_x_120:
[----:B--2---:R2:W3:Y:S02]  /*a230*/  SYNCS.PHASECHK.TRANS64.TRYWAIT P0, [R0+URZ+0x50], R4 ;  /* 0x00005004000075a7 */ /* 0x0044e400080011ff */
[----:B---3--:R-:W-:Y:S05]  /*a240*/  @!P0 NANOSLEEP.SYNCS 0x989680 ;  /* 0x009896800000895d */ /* 0x008fea0003900000 */
[----:B------:R-:W3:Y:S02]  /*a250*/  @!P0 SYNCS.PHASECHK.TRANS64 P0, [R0+URZ+0x50], R4 ;  /* 0x00005004000085a7 */ /* 0x000ee400080010ff */
[----:B---3--:R-:W-:Y:S05]  /*a260*/  @!P0 BRA `(.L_x_120) ;  /* 0xfffffffc00f08947 */ /* 0x008fea000383ffff */
[----:B------:R-:W-:Y:S05]  /*a270*/  BRA `(.L_x_119) ;  /* 0xffffffd800307947 */ /* 0x000fea000383ffff */
.L_x_128:
[----:B--2---:R2:W3:Y:S02]  /*a280*/  SYNCS.PHASECHK.TRANS64.TRYWAIT P0, [R0+URZ+0x50], R2 ;  /* 0x00005002000075a7 */ /* 0x0044e400080011ff */
[----:B---3--:R-:W-:Y:S05]  /*a290*/  @!P0 NANOSLEEP.SYNCS 0x989680 ;  /* 0x009896800000895d */ /* 0x008fea0003900000 */
[----:B------:R-:W3:Y:S02]  /*a2a0*/  @!P0 SYNCS.PHASECHK.TRANS64 P0, [R0+URZ+0x50], R2 ;  /* 0x00005002000085a7 */ /* 0x000ee400080010ff */
[----:B---3--:R-:W-:Y:S05]  /*a2b0*/  @!P0 BRA `(.L_x_128) ;  /* 0xfffffffc00f08947 */ /* 0x008fea000383ffff */
[----:B------:R-:W-:Y:S05]  /*a2c0*/  BRA `(.L_x_127) ;  /* 0xffffffe4007c7947 */ /* 0x000fea000383ffff */
        .weak           $__internal_0_$__cuda_sm10x_tcgen05_guardrail_trap_col_being_dealloced_not_returned_by_alloc
        .type           $__internal_0_$__cuda_sm10x_tcgen05_guardrail_trap_col_being_dealloced_not_returned_by_alloc,@function
        .size           $__internal_0_$__cuda_sm10x_tcgen05_guardrail_trap_col_being_dealloced_not_returned_by_alloc,($__internal_1_$__cuda_sm10x_tcgen05_guardrail_trap_phase_invalid_during_alloc - $__internal_0_$__cuda_sm10x_tcgen05_guardrail_trap_col_being_dealloced_not_returned_by_alloc)
$__internal_0_$__cuda_sm10x_tcgen05_guardrail_trap_col_being_dealloced_not_returned_by_alloc:
[----:B------:R-:W-:Y:S05]  /*a2d0*/  BPT.TRAP 0x1 ;  /* 0x000000040000795c */ /* 0x000fea0000300000 */
[----:B------:R-:W-:-:S04]  /*a2e0*/  HFMA2 R3, -RZ, RZ, 0, 0 ;  /* 0x00000000ff037431 */ /* 0x000fc800000001ff */
[----:B------:R-:W-:Y:S05]  /*a2f0*/  RET.REL.NODEC R2 `(_ZN7cutlass13device_kernelINS_4gemm6kernel13GemmUniversalIN4cute5tupleIJiiiiEEENS1_10collective13CollectiveMmaINS1_35MainloopSm100TmaUmmaWarpSpecializedILi5ELi2ELi4ENS5_IJNS4_1CILi1EEENSA_ILi2EEESB_EEEEENS5_IJNSA_ILi64EEENSA_ILi256EEENSA_ILi32EEEEEEaNS5_IJlSB_lEEEaSJ_NS4_8TiledMMAINS4_8MMA_AtomIJNS4_15SM100_MMA_S8_SSIaaiLi64ELi256ELNS4_4UMMA5MajorE0ELSO_0ELNSN_8SaturateE0EEEEEENS4_6LayoutINS5_IJSB_SB_SB_EEENS5_IJNSA_ILi0EEESU_SU_EEEEENS5_IJNS4_10UnderscoreESX_SX_EEEEENS4_23SM90_TMA_LOAD_MULTICASTENS4_14ComposedLayoutINS4_7SwizzleILi1ELi4ELi3EEENS4_18smem_ptr_flag_bitsILi8EEENSS_INS5_IJNSA_ILi8EEESH_EEENS5_IJSH_SB_EEEEEEEvNS4_8identityENS4_13SM90_TMA_LOADES1A_vS1B_EENS_8epilogue10collective18CollectiveEpilogueINS1E_23Sm100TmaWarpSpecializedILi4ELi2ELi32ELb0ELb0EEEJSI_NS5_IJNSS_ISF_SB_EES1J_EEEaSJ_aSJ_NS1E_6fusion15FusionCallbacksIS1I_NS1L_17LinearCombinationIaiaiLNS_15FloatRoundStyleE2EEESI_S1K_JEEENS4_5SM1004TMEM4LOAD26SM100_TMEM_LOAD_16dp32b32xES1C_NS11_INS12_ILi2ELi4ELi3EEES15_NSS_INS5_IJS16_SF_EEENS5_IJSF_SB_EEEEEEENS4_39AutoVectorizingCopyWithAssumedAlignmentILi128EEENS4_14SM90_TMA_STOREES1Z_S21_S21_EEEvvEEEEvNT_6ParamsE) ;  /* 0xffffff5c02407950 */ /* 0x000fea0003c3ffff */
        .weak           $__internal_1_$__cuda_sm10x_tcgen05_guardrail_trap_phase_invalid_during_alloc
        .type           $__internal_1_$__cuda_sm10x_tcgen05_guardrail_trap_phase_invalid_during_alloc,@function
        .size           $__internal_1_$__cuda_sm10x_tcgen05_guardrail_trap_phase_invalid_during_alloc,($__internal_2_$__cuda_sm10x_tcgen05_guardrail_trap_unallocated_columns_being_dealloced - $__internal_1_$__cuda_sm10x_tcgen05_guardrail_trap_phase_invalid_during_alloc)
$__internal_1_$__cuda_sm10x_tcgen05_guardrail_trap_phase_invalid_during_alloc:
[----:B------:R-:W-:Y:S05]  /*a300*/  BPT.TRAP 0x1 ;  /* 0x000000040000795c */ /* 0x000fea0000300000 */
[----:B------:R-:W-:-:S04]  /*a310*/  MOV R5, 0x0 ;  /* 0x0000000000057802 */ /* 0x000fc80000000f00 */
[----:B------:R-:W-:Y:S05]  /*a320*/  RET.REL.NODEC R4 `(_ZN7cutlass13device_kernelINS_4gemm6kernel13GemmUniversalIN4cute5tupleIJiiiiEEENS1_10collective13CollectiveMmaINS1_35MainloopSm100TmaUmmaWarpSpecializedILi5ELi2ELi4ENS5_IJNS4_1CILi1EEENSA_ILi2EEESB_EEEEENS5_IJNSA_ILi64EEENSA_ILi256EEENSA_ILi32EEEEEEaNS5_IJlSB_lEEEaSJ_NS4_8TiledMMAINS4_8MMA_AtomIJNS4_15SM100_MMA_S8_SSIaaiLi64ELi256ELNS4_4UMMA5MajorE0ELSO_0ELNSN_8SaturateE0EEEEEENS4_6LayoutINS5_IJSB_SB_SB_EEENS5_IJNSA_ILi0EEESU_SU_EEEEENS5_IJNS4_10UnderscoreESX_SX_EEEEENS4_23SM90_TMA_LOAD_MULTICASTENS4_14ComposedLayoutINS4_7SwizzleILi1ELi4ELi3EEENS4_18smem_ptr_flag_bitsILi8EEENSS_INS5_IJNSA_ILi8EEESH_EEENS5_IJSH_SB_EEEEEEEvNS4_8identityENS4_13SM90_TMA_LOADES1A_vS1B_EENS_8epilogue10collective18CollectiveEpilogueINS1E_23Sm100TmaWarpSpecializedILi4ELi2ELi32ELb0ELb0EEEJSI_NS5_IJNSS_ISF_SB_EES1J_EEEaSJ_aSJ_NS1E_6fusion15FusionCallbacksIS1I_NS1L_17LinearCombinationIaiaiLNS_15FloatRoundStyleE2EEESI_S1K_JEEENS4_5SM1004TMEM4LOAD26SM100_TMEM_LOAD_16dp32b32xES1C_NS11_INS12_ILi2ELi4ELi3EEES15_NSS_INS5_IJS16_SF_EEENS5_IJSF_SB_EEEEEEENS4_39AutoVectorizingCopyWithAssumedAlignmentILi128EEENS4_14SM90_TMA_STOREES1Z_S21_S21_EEEvvEEEEvNT_6ParamsE) ;  /* 0xffffff5c04347950 */ /* 0x000fea0003c3ffff */
        .weak           $__internal_2_$__cuda_sm10x_tcgen05_guardrail_trap_unallocated_columns_being_dealloced
        .type           $__internal_2_$__cuda_sm10x_tcgen05_guardrail_trap_unallocated_columns_being_dealloced,@function
        .size           $__internal_2_$__cuda_sm10x_tcgen05_guardrail_trap_unallocated_columns_being_dealloced,(.L_x_180 - $__internal_2_$__cuda_sm10x_tcgen05_guardrail_trap_unallocated_columns_being_dealloced)
$__internal_2_$__cuda_sm10x_tcgen05_guardrail_trap_unallocated_columns_being_dealloced:
[----:B------:R-:W-:Y:S05]  /*a330*/  BPT.TRAP 0x1 ;  /* 0x000000040000795c */ /* 0x000fea0000300000 */
[----:B------:R-:W-:-:S04]  /*a340*/  HFMA2 R3, -RZ, RZ, 0, 0 ;  /* 0x00000000ff037431 */ /* 0x000fc800000001ff */
[----:B------:R-:W-:Y:S05]  /*a350*/  RET.REL.NODEC R2 `(_ZN7cutlass13device_kernelINS_4gemm6kernel13GemmUniversalIN4cute5tupleIJiiiiEEENS1_10collective13CollectiveMmaINS1_35MainloopSm100TmaUmmaWarpSpecializedILi5ELi2ELi4ENS5_IJNS4_1CILi1EEENSA_ILi2EEESB_EEEEENS5_IJNSA_ILi64EEENSA_ILi256EEENSA_ILi32EEEEEEaNS5_IJlSB_lEEEaSJ_NS4_8TiledMMAINS4_8MMA_AtomIJNS4_15SM100_MMA_S8_SSIaaiLi64ELi256ELNS4_4UMMA5MajorE0ELSO_0ELNSN_8SaturateE0EEEEEENS4_6LayoutINS5_IJSB_SB_SB_EEENS5_IJNSA_ILi0EEESU_SU_EEEEENS5_IJNS4_10UnderscoreESX_SX_EEEEENS4_23SM90_TMA_LOAD_MULTICASTENS4_14ComposedLayoutINS4_7SwizzleILi1ELi4ELi3EEENS4_18smem_ptr_flag_bitsILi8EEENSS_INS5_IJNSA_ILi8EEESH_EEENS5_IJSH_SB_EEEEEEEvNS4_8identityENS4_13SM90_TMA_LOADES1A_vS1B_EENS_8epilogue10collective18CollectiveEpilogueINS1E_23Sm100TmaWarpSpecializedILi4ELi2ELi32ELb0ELb0EEEJSI_NS5_IJNSS_ISF_SB_EES1J_EEEaSJ_aSJ_NS1E_6fusion15FusionCallbacksIS1I_NS1L_17LinearCombinationIaiaiLNS_15FloatRoundStyleE2EEESI_S1K_JEEENS4_5SM1004TMEM4LOAD26SM100_TMEM_LOAD_16dp32b32xES1C_NS11_INS12_ILi2ELi4ELi3EEES15_NSS_INS5_IJS16_SF_EEENS5_IJSF_SB_EEEEEEENS4_39AutoVectorizingCopyWithAssumedAlignmentILi128EEENS4_14SM90_TMA_STOREES1Z_S21_S21_EEEvvEEEEvNT_6ParamsE) ;  /* 0xffffff5c02287950 */ /* 0x000fea0003c3ffff */
.L_x_179:
[----:B------:R-:W-:-:S00]  /*a360*/  BRA `(.L_x_179) ;  /* 0xfffffffc00fc7947 */ /* 0x000fc0000383ffff */
[----:B------:R-:W-:-:S00]  /*a370*/  NOP ;  /* 0x0000000000007918 */ /* 0x000fc00000000000 */
        /* <DEDUP_REMOVED lines=8> */
.L_x_180:


//--------------------- .nv.global.init           --------------------------
	.section	.nv.global.init,"aw",@progbits
.nv.global.init:
	.type		$str$27,@object
	.size		$str$27,($str$28 - $str$27)
$str$27:
        /*0000*/ 	.byte	0x28, 0x61, 0x64, 0x64, 0x72, 0x65, 0x73, 0x73, 0x20, 0x26, 0x20, 0x6d, 0x61, 0x73, 0x6b, 0x29
        /*0010*/ 	.byte	0x20, 0x3d, 0x3d, 0x20, 0x30, 0x00
	.type		$str$28,@object
	.size		$str$28,($str$26 - $str$28)
$str$28:
        /*0016*/ 	.byte	0x2f, 0x74, 0x6d, 0x70, 0x2f, 0x63, 0x75, 0x74, 0x6c, 0x61, 0x73, 0x73, 0x5f, 0x73, 0x77, 0x65
        /*0026*/ 	.byte	0x65, 0x70, 0x5f, 0x73, 0x72, 0x63, 0x2f, 0x69, 0x6e, 0x63, 0x6c, 0x75, 0x64, 0x65, 0x2f, 0x63
        /*0036*/ 	.byte	0x75, 0x74, 0x65, 0x2f, 0x70, 0x6f, 0x69, 0x6e, 0x74, 0x65, 0x72, 0x5f, 0x66, 0x6c, 0x61, 0x67
        /*0046*/ 	.byte	0x67, 0x65, 0x64, 0x2e, 0x68, 0x70, 0x70, 0x00
	.type		$str$26,@object
	.size		$str$26,($str$25 - $str$26)
$str$26:
        /*004e*/ 	.byte	0x2f, 0x74, 0x6d, 0x70, 0x2f, 0x63, 0x75, 0x74, 0x6c, 0x61, 0x73, 0x73, 0x5f, 0x73, 0x77, 0x65
        /*005e*/ 	.byte	0x65, 0x70, 0x5f, 0x73, 0x72, 0x63, 0x2f, 0x69, 0x6e, 0x63, 0x6c, 0x75, 0x64, 0x65, 0x2f, 0x63
        /*006e*/ 	.byte	0x75, 0x74, 0x65, 0x2f, 0x61, 0x74, 0x6f, 0x6d, 0x2f, 0x63, 0x6f, 0x70, 0x79, 0x5f, 0x74, 0x72
        /*007e*/ 	.byte	0x61, 0x69, 0x74, 0x73, 0x5f, 0x73, 0x6d, 0x31, 0x30, 0x30, 0x2e, 0x68, 0x70, 0x70, 0x00
	.type		$str$25,@object
	.size		$str$25,(__unnamed_1 - $str$25)
$str$25:
        /*008d*/ 	.byte	0x28, 0x28, 0x75, 0x69, 0x6e, 0x74, 0x33, 0x32, 0x5f, 0x74, 0x28, 0x74, 0x68, 0x72, 0x65, 0x61
        /*009d*/ 	.byte	0x64, 0x49, 0x64, 0x78, 0x2e, 0x78, 0x29, 0x20, 0x2f, 0x20, 0x33, 0x32, 0x29, 0x20, 0x25, 0x20
        /*00ad*/ 	.byte	0x34, 0x29, 0x20, 0x3d, 0x3d, 0x20, 0x28, 0x28, 0x28, 0x74, 0x6d, 0x65, 0x6d, 0x5f, 0x61, 0x64
        /*00bd*/ 	.byte	0x64, 0x72, 0x20, 0x3e, 0x3e, 0x20, 0x31, 0x36, 0x29, 0x20, 0x2f, 0x20, 0x33, 0x32, 0x29, 0x20
        /*00cd*/ 	.byte	0x25, 0x20, 0x34, 0x29, 0x00
	.type		__unnamed_1,@object
	.size		__unnamed_1,(__unnamed_2 - __unnamed_1)
__unnamed_1:
        /*00d2*/ 	.byte	0x61, 0x75, 0x74, 0x6f, 0x20, 0x63, 0x75, 0x74, 0x65, 0x3a, 0x3a, 0x61, 0x73, 0x5f, 0x70, 0x6f
        /* <DEDUP_REMOVED lines=24> */
        /*0262*/ 	.byte	0x00
	.type		__unnamed_2,@object
	.size		__unnamed_2,(__unnamed_3 - __unnamed_2)
__unnamed_2:
        /* <DEDUP_REMOVED lines=26> */
	.type		__unnamed_3,@object
	.size		__unnamed_3,(.L_3 - __unnamed_3)
__unnamed_3:
        /* <DEDUP_REMOVED lines=41> */
.L_3:


//--------------------- .nv.shared._ZN7cutlass13device_kernelINS_4gemm6kernel13GemmUniversalIN4cute5tupleIJiiiiEEENS1_10collective13CollectiveMmaINS1_35MainloopSm100TmaUmmaWarpSpecializedILi5ELi2ELi4ENS5_IJNS4_1CILi1EEENSA_ILi2EEESB_EEEEENS5_IJNSA_ILi64EEENSA_ILi256EEENSA_ILi32EEEEEEaNS5_IJlSB_lEEEaSJ_NS4_8TiledMMAINS4_8MMA_AtomIJNS4_15SM100_MMA_S8_SSIaaiLi64ELi256ELNS4_4UMMA5MajorE0ELSO_0ELNSN_8SaturateE0EEEEEENS4_6LayoutINS5_IJSB_SB_SB_EEENS5_IJNSA_ILi0EEESU_SU_EEEEENS5_IJNS4_10UnderscoreESX_SX_EEEEENS4_23SM90_TMA_LOAD_MULTICASTENS4_14ComposedLayoutINS4_7SwizzleILi1ELi4ELi3EEENS4_18smem_ptr_flag_bitsILi8EEENSS_INS5_IJNSA_ILi8EEESH_EEENS5_IJSH_SB_EEEEEEEvNS4_8identityENS4_13SM90_TMA_LOADES1A_vS1B_EENS_8epilogue10collective18CollectiveEpilogueINS1E_23Sm100TmaWarpSpecializedILi4ELi2ELi32ELb0ELb0EEEJSI_NS5_IJNSS_ISF_SB_EES1J_EEEaSJ_aSJ_NS1E_6fusion15FusionCallbacksIS1I_NS1L_17LinearCombinationIaiaiLNS_15FloatRoundStyleE2EEESI_S1K_JEEENS4_5SM1004TMEM4LOAD26SM100_TMEM_LOAD_16dp32b32xES1C_NS11_INS12_ILi2ELi4ELi3EEES15_NSS_INS5_IJS16_SF_EEENS5_IJSF_SB_EEEEEEENS4_39AutoVectorizingCopyWithAssumedAlignmentILi128EEENS4_14SM90_TMA_STOREES1Z_S21_S21_EEEvvEEEEvNT_6ParamsE --------------------------
	.section	.nv.shared._ZN7cutlass13device_kernelINS_4gemm6kernel13GemmUniversalIN4cute5tupleIJiiiiEEENS1_10collective13CollectiveMmaINS1_35MainloopSm100TmaUmmaWarpSpecializedILi5ELi2ELi4ENS5_IJNS4_1CILi1EEENSA_ILi2EEESB_EEEEENS5_IJNSA_ILi64EEENSA_ILi256EEENSA_ILi32EEEEEEaNS5_IJlSB_lEEEaSJ_NS4_8TiledMMAINS4_8MMA_AtomIJNS4_15SM100_MMA_S8_SSIaaiLi64ELi256ELNS4_4UMMA5MajorE0ELSO_0ELNSN_8SaturateE0EEEEEENS4_6LayoutINS5_IJSB_SB_SB_EEENS5_IJNSA_ILi0EEESU_SU_EEEEENS5_IJNS4_10UnderscoreESX_SX_EEEEENS4_23SM90_TMA_LOAD_MULTICASTENS4_14ComposedLayoutINS4_7SwizzleILi1ELi4ELi3EEENS4_18smem_ptr_flag_bitsILi8EEENSS_INS5_IJNSA_ILi8EEESH_EEENS5_IJSH_SB_EEEEEEEvNS4_8identityENS4_13SM90_TMA_LOADES1A_vS1B_EENS_8epilogue10collective18CollectiveEpilogueINS1E_23Sm100TmaWarpSpecializedILi4ELi2ELi32ELb0ELb0EEEJSI_NS5_IJNSS_ISF_SB_EES1J_EEEaSJ_aSJ_NS1E_6fusion15FusionCallbacksIS1I_NS1L_17LinearCombinationIaiaiLNS_15FloatRoundStyleE2EEESI_S1K_JEEENS4_5SM1004TMEM4LOAD26SM100_TMEM_LOAD_16dp32b32xES1C_NS11_INS12_ILi2ELi4ELi3EEES15_NSS_INS5_IJS16_SF_EEENS5_IJSF_SB_EEEEEEENS4_39AutoVectorizingCopyWithAssumedAlignmentILi128EEENS4_14SM90_TMA_STOREES1Z_S21_S21_EEEvvEEEEvNT_6ParamsE,"aw",@nobits
	.sectionflags	@""
	.align	16
	.zero		1024


//--------------------- .nv.shared.reserved.0     --------------------------
	.section	.nv.shared.reserved.0,"aw",@nobits
	.weak		__nv_reservedSMEM_offset_0_alias
	.size		__nv_reservedSMEM_offset_0_alias, 0, 64
	.other		__nv_reservedSMEM_offset_0_alias,@"STO_CUDA_RESERVED_SHARED STV_DEFAULT"
__nv_reservedSMEM_offset_0_alias:
	.zero		0
.nv.shared.reserved.0:
	.zero		64
	.weak		__nv_reservedSMEM_tcgen05_partition
	.type		__nv_reservedSMEM_tcgen05_partition,@object
	.size		__nv_reservedSMEM_tcgen05_partition,(.L_0 - __nv_reservedSMEM_tcgen05_partition)
__nv_reservedSMEM_tcgen05_partition:
	.zero		32
.L_0:


//--------------------- .nv.global                --------------------------
	.section	.nv.global,"aw",@nobits
.nv.global:
	.type		_ZN40_INTERNAL_a6a333e2_4_k_cu_0a8bf7db_106094cute1_E,@object
	.size		_ZN40_INTERNAL_a6a333e2_4_k_cu_0a8bf7db_106094cute1_E,(_ZN40_INTERNAL_a6a333e2_4_k_cu_0a8bf7db_106094cuda3std3__45__cpo6cbeginE - _ZN40_INTERNAL_a6a333e2_4_k_cu_0a8bf7db_106094cute1_E)
_ZN40_INTERNAL_a6a333e2_4_k_cu_0a8bf7db_106094cute1_E:
	.zero		1
	.type		_ZN40_INTERNAL_a6a333e2_4_k_cu_0a8bf7db_106094cuda3std3__45__cpo6cbeginE,@object
	.size		_ZN40_INTERNAL_a6a333e2_4_k_cu_0a8bf7db_106094cuda3std3__45__cpo6cbeginE,(_ZN40_INTERNAL_a6a333e2_4_k_cu_0a8bf7db_106094cuda3std3__48in_placeE - _ZN40_INTERNAL_a6a333e2_4_k_cu_0a8bf7db_106094cuda3std3__45__cpo6cbeginE)
_ZN40_INTERNAL_a6a333e2_4_k_cu_0a8bf7db_106094cuda3std3__45__cpo6cbeginE:
	.zero		1
	.type		_ZN40_INTERNAL_a6a333e2_4_k_cu_0a8bf7db_106094cuda3std3__48in_placeE,@object
	.size		_ZN40_INTERNAL_a6a333e2_4_k_cu_0a8bf7db_106094cuda3std3__48in_placeE,(_ZN40_INTERNAL_a6a333e2_4_k_cu_0a8bf7db_106094cuda3std6ranges3__45__cpo9iter_moveE - _ZN40_INTERNAL_a6a333e2_4_k_cu_0a8bf7db_106094cuda3std3__48in_placeE)
_ZN40_INTERNAL_a6a333e2_4_k_cu_0a8bf7db_106094cuda3std3__48in_placeE:
	.zero		1
	.type		_ZN40_INTERNAL_a6a333e2_4_k_cu_0a8bf7db_106094cuda3std6ranges3__45__cpo9iter_moveE,@object
	.size		_ZN40_INTERNAL_a6a333e2_4_k_cu_0a8bf7db_106094cuda3std6ranges3__45__cpo9iter_moveE,(_ZN40_INTERNAL_a6a333e2_4_k_cu_0a8bf7db_106094cuda3std3__45__cpo5beginE - _ZN40_INTERNAL_a6a333e2_4_k_cu_0a8bf7db_106094cuda3std6ranges3__45__cpo9iter_moveE)
_ZN40_INTERNAL_a6a333e2_4_k_cu_0a8bf7db_106094cuda3std6ranges3__45__cpo9iter_moveE:
	.zero		1
	.type		_ZN40_INTERNAL_a6a333e2_4_k_cu_0a8bf7db_106094cuda3std3__45__cpo5beginE,@object
	.size		_ZN40_INTERNAL_a6a333e2_4_k_cu_0a8bf7db_106094cuda3std3__45__cpo5beginE,(_ZN40_INTERNAL_a6a333e2_4_k_cu_0a8bf7db_106094cuda3std3__442_GLOBAL__N__a6a333e2_4_k_cu_0a8bf7db_106096ignoreE - _ZN40_INTERNAL_a6a333e2_4_k_cu_0a8bf7db_106094cuda3std3__45__cpo5beginE)
_ZN40_INTERNAL_a6a333e2_4_k_cu_0a8bf7db_106094cuda3std3__45__cpo5beginE:
	.zero		1
	.type		_ZN40_INTERNAL_a6a333e2_4_k_cu_0a8bf7db_106094cuda3std3__442_GLOBAL__N__a6a333e2_4_k_cu_0a8bf7db_106096ignoreE,@object
	.size		_ZN40_INTERNAL_a6a333e2_4_k_cu_0a8bf7db_106094cuda3std3__442_GLOBAL__N__a6a333e2_4_k_cu_0a8bf7db_106096ignoreE,(_ZN40_INTERNAL_a6a333e2_4_k_cu_0a8bf7db_106094cute7productE - _ZN40_INTERNAL_a6a333e2_4_k_cu_0a8bf7db_106094cuda3std3__442_GLOBAL__N__a6a333e2_4_k_cu_0a8bf7db_106096ignoreE)
_ZN40_INTERNAL_a6a333e2_4_k_cu_0a8bf7db_106094cuda3std3__442_GLOBAL__N__a6a333e2_4_k_cu_0a8bf7db_106096ignoreE:
	.zero		1
	.type		_ZN40_INTERNAL_a6a333e2_4_k_cu_0a8bf7db_106094cute7productE,@object
	.size		_ZN40_INTERNAL_a6a333e2_4_k_cu_0a8bf7db_106094cute7productE,(_ZN40_INTERNAL_a6a333e2_4_k_cu_0a8bf7db_106094cuda3std3__45__cpo3endE - _ZN40_INTERNAL_a6a333e2_4_k_cu_0a8bf7db_106094cute7productE)
_ZN40_INTERNAL_a6a333e2_4_k_cu_0a8bf7db_106094cute7productE:
	.zero		1
	.type		_ZN40_INTERNAL_a6a333e2_4_k_cu_0a8bf7db_106094cuda3std3__45__cpo3endE,@object
	.size		_ZN40_INTERNAL_a6a333e2_4_k_cu_0a8bf7db_106094cuda3std3__45__cpo3endE,(_ZN40_INTERNAL_a6a333e2_4_k_cu_0a8bf7db_106094cuda3std3__419piecewise_constructE - _ZN40_INTERNAL_a6a333e2_4_k_cu_0a8bf7db_106094cuda3std3__45__cpo3endE)
_ZN40_INTERNAL_a6a333e2_4_k_cu_0a8bf7db_106094cuda3std3__45__cpo3endE:
	.zero		1
	.type		_ZN40_INTERNAL_a6a333e2_4_k_cu_0a8bf7db_106094cuda3std3__419piecewise_constructE,@object
	.size		_ZN40_INTERNAL_a6a333e2_4_k_cu_0a8bf7db_106094cuda3std3__419piecewise_constructE,(_ZN40_INTERNAL_a6a333e2_4_k_cu_0a8bf7db_106094cuda3std3__45__cpo4cendE - _ZN40_INTERNAL_a6a333e2_4_k_cu_0a8bf7db_106094cuda3std3__419piecewise_constructE)
_ZN40_INTERNAL_a6a333e2_4_k_cu_0a8bf7db_106094cuda3std3__419piecewise_constructE:
	.zero		1
	.type		_ZN40_INTERNAL_a6a333e2_4_k_cu_0a8bf7db_106094cuda3std3__45__cpo4cendE,@object
	.size		_ZN40_INTERNAL_a6a333e2_4_k_cu_0a8bf7db_106094cuda3std3__45__cpo4cendE,(_ZN40_INTERNAL_a6a333e2_4_k_cu_0a8bf7db_106094cuda3std6ranges3__45__cpo4swapE - _ZN40_INTERNAL_a6a333e2_4_k_cu_0a8bf7db_106094cuda3std3__45__cpo4cendE)
_ZN40_INTERNAL_a6a333e2_4_k_cu_0a8bf7db_106094cuda3std3__45__cpo4cendE:
	.zero		1
	.type		_ZN40_INTERNAL_a6a333e2_4_k_cu_0a8bf7db_106094cuda3std6ranges3__45__cpo4swapE,@object
	.size		_ZN40_INTERNAL_a6a333e2_4_k_cu_0a8bf7db_106094cuda3std6ranges3__45__cpo4swapE,(.L_11 - _ZN40_INTERNAL_a6a333e2_4_k_cu_0a8bf7db_106094cuda3std6ranges3__45__cpo4swapE)
_ZN40_INTERNAL_a6a333e2_4_k_cu_0a8bf7db_106094cuda3std6ranges3__45__cpo4swapE:
	.zero		1
.L_11:


//--------------------- .nv.constant0._ZN7cutlass13device_kernelINS_4gemm6kernel13GemmUniversalIN4cute5tupleIJiiiiEEENS1_10collective13CollectiveMmaINS1_35MainloopSm100TmaUmmaWarpSpecializedILi5ELi2ELi4ENS5_IJNS4_1CILi1EEENSA_ILi2EEESB_EEEEENS5_IJNSA_ILi64EEENSA_ILi256EEENSA_ILi32EEEEEEaNS5_IJlSB_lEEEaSJ_NS4_8TiledMMAINS4_8MMA_AtomIJNS4_15SM100_MMA_S8_SSIaaiLi64ELi256ELNS4_4UMMA5MajorE0ELSO_0ELNSN_8SaturateE0EEEEEENS4_6LayoutINS5_IJSB_SB_SB_EEENS5_IJNSA_ILi0EEESU_SU_EEEEENS5_IJNS4_10UnderscoreESX_SX_EEEEENS4_23SM90_TMA_LOAD_MULTICASTENS4_14ComposedLayoutINS4_7SwizzleILi1ELi4ELi3EEENS4_18smem_ptr_flag_bitsILi8EEENSS_INS5_IJNSA_ILi8EEESH_EEENS5_IJSH_SB_EEEEEEEvNS4_8identityENS4_13SM90_TMA_LOADES1A_vS1B_EENS_8epilogue10collective18CollectiveEpilogueINS1E_23Sm100TmaWarpSpecializedILi4ELi2ELi32ELb0ELb0EEEJSI_NS5_IJNSS_ISF_SB_EES1J_EEEaSJ_aSJ_NS1E_6fusion15FusionCallbacksIS1I_NS1L_17LinearCombinationIaiaiLNS_15FloatRoundStyleE2EEESI_S1K_JEEENS4_5SM1004TMEM4LOAD26SM100_TMEM_LOAD_16dp32b32xES1C_NS11_INS12_ILi2ELi4ELi3EEES15_NSS_INS5_IJS16_SF_EEENS5_IJSF_SB_EEEEEEENS4_39AutoVectorizingCopyWithAssumedAlignmentILi128EEENS4_14SM90_TMA_STOREES1Z_S21_S21_EEEvvEEEEvNT_6ParamsE --------------------------
	.section	.nv.constant0._ZN7cutlass13device_kernelINS_4gemm6kernel13GemmUniversalIN4cute5tupleIJiiiiEEENS1_10collective13CollectiveMmaINS1_35MainloopSm100TmaUmmaWarpSpecializedILi5ELi2ELi4ENS5_IJNS4_1CILi1EEENSA_ILi2EEESB_EEEEENS5_IJNSA_ILi64EEENSA_ILi256EEENSA_ILi32EEEEEEaNS5_IJlSB_lEEEaSJ_NS4_8TiledMMAINS4_8MMA_AtomIJNS4_15SM100_MMA_S8_SSIaaiLi64ELi256ELNS4_4UMMA5MajorE0ELSO_0ELNSN_8SaturateE0EEEEEENS4_6LayoutINS5_IJSB_SB_SB_EEENS5_IJNSA_ILi0EEESU_SU_EEEEENS5_IJNS4_10UnderscoreESX_SX_EEEEENS4_23SM90_TMA_LOAD_MULTICASTENS4_14ComposedLayoutINS4_7SwizzleILi1ELi4ELi3EEENS4_18smem_ptr_flag_bitsILi8EEENSS_INS5_IJNSA_ILi8EEESH_EEENS5_IJSH_SB_EEEEEEEvNS4_8identityENS4_13SM90_TMA_LOADES1A_vS1B_EENS_8epilogue10collective18CollectiveEpilogueINS1E_23Sm100TmaWarpSpecializedILi4ELi2ELi32ELb0ELb0EEEJSI_NS5_IJNSS_ISF_SB_EES1J_EEEaSJ_aSJ_NS1E_6fusion15FusionCallbacksIS1I_NS1L_17LinearCombinationIaiaiLNS_15FloatRoundStyleE2EEESI_S1K_JEEENS4_5SM1004TMEM4LOAD26SM100_TMEM_LOAD_16dp32b32xES1C_NS11_INS12_ILi2ELi4ELi3EEES15_NSS_INS5_IJS16_SF_EEENS5_IJSF_SB_EEEEEEENS4_39AutoVectorizingCopyWithAssumedAlignmentILi128EEENS4_14SM90_TMA_STOREES1Z_S21_S21_EEEvvEEEEvNT_6ParamsE,"a",@progbits
	.sectionflags	@""
	.align	4
.nv.constant0._ZN7cutlass13device_kernelINS_4gemm6kernel13GemmUniversalIN4cute5tupleIJiiiiEEENS1_10collective13CollectiveMmaINS1_35MainloopSm100TmaUmmaWarpSpecializedILi5ELi2ELi4ENS5_IJNS4_1CILi1EEENSA_ILi2EEESB_EEEEENS5_IJNSA_ILi64EEENSA_ILi256EEENSA_ILi32EEEEEEaNS5_IJlSB_lEEEaSJ_NS4_8TiledMMAINS4_8MMA_AtomIJNS4_15SM100_MMA_S8_SSIaaiLi64ELi256ELNS4_4UMMA5MajorE0ELSO_0ELNSN_8SaturateE0EEEEEENS4_6LayoutINS5_IJSB_SB_SB_EEENS5_IJNSA_ILi0EEESU_SU_EEEEENS5_IJNS4_10UnderscoreESX_SX_EEEEENS4_23SM90_TMA_LOAD_MULTICASTENS4_14ComposedLayoutINS4_7SwizzleILi1ELi4ELi3EEENS4_18smem_ptr_flag_bitsILi8EEENSS_INS5_IJNSA_ILi8EEESH_EEENS5_IJSH_SB_EEEEEEEvNS4_8identityENS4_13SM90_TMA_LOADES1A_vS1B_EENS_8epilogue10collective18CollectiveEpilogueINS1E_23Sm100TmaWarpSpecializedILi4ELi2ELi32ELb0ELb0EEEJSI_NS5_IJNSS_ISF_SB_EES1J_EEEaSJ_aSJ_NS1E_6fusion15FusionCallbacksIS1I_NS1L_17LinearCombinationIaiaiLNS_15FloatRoundStyleE2EEESI_S1K_JEEENS4_5SM1004TMEM4LOAD26SM100_TMEM_LOAD_16dp32b32xES1C_NS11_INS12_ILi2ELi4ELi3EEES15_NSS_INS5_IJS16_SF_EEENS5_IJSF_SB_EEEEEEENS4_39AutoVectorizingCopyWithAssumedAlignmentILi128EEENS4_14SM90_TMA_STOREES1Z_S21_S21_EEEvvEEEEvNT_6ParamsE:
	.zero		2944


//--------------------- SYMBOLS --------------------------

	.type		.nv.reservedSmem.offset0,@object
	.size		.nv.reservedSmem.offset0,0x4
	.type		.nv.reservedSmem.cap,@object
	.size		.nv.reservedSmem.cap,0x4
	.type		__assertfail,@function
